	.target	sm_90a

	.elftype	@"ET_EXEC"


//--------------------- .note.nv.tkinfo           --------------------------
	.section	.note.nv.tkinfo,"",@"SHT_NOTE"
	.sectionflags	@"SHF_NOTE_NV_TKINFO"
	.tkinfo
        /*0018*/ 	.word	0x00000002
        /*0030*/ 	.string	""
        /*0030*/ 	.string	"ptxas"
        /*0030*/ 	.string	"Cuda compilation tools, release 13.0, V13.0.88"
        /*0030*/ 	.string	"Build cuda_13.0.r13.0/compiler.36424714_0"
        /*0030*/ 	.string	"-v  -suppress-debug-info  -lineinfo  -arch sm_90a "



//--------------------- .note.nv.cuinfo           --------------------------
	.section	.note.nv.cuinfo,"",@"SHT_NOTE"
	.sectionflags	@"SHF_NOTE_NV_CUINFO"
        /*0018*/ 	.short	0x0002
        /*001a*/ 	.short	0x005a
        /*001c*/ 	.short	0x0082
	.zero		2


//--------------------- .nv.info                  --------------------------
	.section	.nv.info,"",@"SHT_CUDA_INFO"
	.align	4


	//----- nvinfo : EIATTR_REGCOUNT
	.align		4
        /*0000*/ 	.byte	0x04, 0x2f
        /*0002*/ 	.short	(.L_1 - .L_0)
	.align		4
.L_0:
        /*0004*/ 	.word	index@(matmul_kernel)
        /*0008*/ 	.word	0x000000a8


	//----- nvinfo : EIATTR_FRAME_SIZE
	.align		4
.L_1:
        /*000c*/ 	.byte	0x04, 0x11
        /*000e*/ 	.short	(.L_3 - .L_2)
	.align		4
.L_2:
        /*0010*/ 	.word	index@(matmul_kernel)
        /*0014*/ 	.word	0x00000000


	//----- nvinfo : EIATTR_MIN_STACK_SIZE
	.align		4
.L_3:
        /*0018*/ 	.byte	0x04, 0x12
        /*001a*/ 	.short	(.L_5 - .L_4)
	.align		4
.L_4:
        /*001c*/ 	.word	index@(matmul_kernel)
        /*0020*/ 	.word	0x00000000
.L_5:


//--------------------- .nv.compat                --------------------------
	.section	.nv.compat,"",@"SHT_CUDA_COMPAT_INFO"
	.align	4
        /*0000*/ 	.byte	0x02, 0x09, 0x01, 0x00, 0x02, 0x02, 0x04, 0x00, 0x02, 0x05, 0x05, 0x00, 0x03, 0x07, 0x01, 0x01
        /*0010*/ 	.byte	0x02, 0x03, 0x00, 0x00, 0x02, 0x06, 0x01, 0x00, 0x04, 0x0b, 0x08, 0x00, 0x00, 0x00, 0x00, 0x00
        /*0020*/ 	.byte	0x00, 0x00, 0x00, 0x00


//--------------------- .nv.info.matmul_kernel    --------------------------
	.section	.nv.info.matmul_kernel,"",@"SHT_CUDA_INFO"
	.sectionflags	@""
	.align	4


	//----- nvinfo : EIATTR_CUDA_API_VERSION
	.align		4
        /*0000*/ 	.byte	0x04, 0x37
        /*0002*/ 	.short	(.L_7 - .L_6)
.L_6:
        /*0004*/ 	.word	0x00000082


	//----- nvinfo : EIATTR_KPARAM_INFO
	.align		4
.L_7:
        /*0008*/ 	.byte	0x04, 0x17
        /*000a*/ 	.short	(.L_9 - .L_8)
.L_8:
        /*000c*/ 	.word	0x00000000
        /*0010*/ 	.short	0x000d
        /*0012*/ 	.short	0x0048
        /*0014*/ 	.byte	0x00, 0xf4, 0x21, 0x00


	//----- nvinfo : EIATTR_KPARAM_INFO
	.align		4
.L_9:
        /*0018*/ 	.byte	0x04, 0x17
        /*001a*/ 	.short	(.L_11 - .L_10)
.L_10:
        /*001c*/ 	.word	0x00000000
        /*0020*/ 	.short	0x000c
        /*0022*/ 	.short	0x0040
        /*0024*/ 	.byte	0x00, 0xf4, 0x21, 0x00


	//----- nvinfo : EIATTR_KPARAM_INFO
	.align		4
.L_11:
        /*0028*/ 	.byte	0x04, 0x17
        /*002a*/ 	.short	(.L_13 - .L_12)
.L_12:
        /*002c*/ 	.word	0x00000000
        /*0030*/ 	.short	0x000b
        /*0032*/ 	.short	0x0038
        /*0034*/ 	.byte	0x00, 0xf0, 0x11, 0x00


	//----- nvinfo : EIATTR_KPARAM_INFO
	.align		4
.L_13:
        /*0038*/ 	.byte	0x04, 0x17
        /*003a*/ 	.short	(.L_15 - .L_14)
.L_14:
        /*003c*/ 	.word	0x00000000
        /*0040*/ 	.short	0x000a
        /*0042*/ 	.short	0x0034
        /*0044*/ 	.byte	0x00, 0xf0, 0x11, 0x00


	//----- nvinfo : EIATTR_KPARAM_INFO
	.align		4
.L_15:
        /*0048*/ 	.byte	0x04, 0x17
        /*004a*/ 	.short	(.L_17 - .L_16)
.L_16:
        /*004c*/ 	.word	0x00000000
        /*0050*/ 	.short	0x0009
        /*0052*/ 	.short	0x0030
        /*0054*/ 	.byte	0x00, 0xf0, 0x11, 0x00


	//----- nvinfo : EIATTR_KPARAM_INFO
	.align		4
.L_17:
        /*0058*/ 	.byte	0x04, 0x17
        /*005a*/ 	.short	(.L_19 - .L_18)
.L_18:
        /*005c*/ 	.word	0x00000000
        /*0060*/ 	.short	0x0008
        /*0062*/ 	.short	0x002c
        /*0064*/ 	.byte	0x00, 0xf0, 0x11, 0x00


	//----- nvinfo : EIATTR_KPARAM_INFO
	.align		4
.L_19:
        /*0068*/ 	.byte	0x04, 0x17
        /*006a*/ 	.short	(.L_21 - .L_20)
.L_20:
        /*006c*/ 	.word	0x00000000
        /*0070*/ 	.short	0x0007
        /*0072*/ 	.short	0x0028
        /*0074*/ 	.byte	0x00, 0xf0, 0x11, 0x00


	//----- nvinfo : EIATTR_KPARAM_INFO
	.align		4
.L_21:
        /*0078*/ 	.byte	0x04, 0x17
        /*007a*/ 	.short	(.L_23 - .L_22)
.L_22:
        /*007c*/ 	.word	0x00000000
        /*0080*/ 	.short	0x0006
        /*0082*/ 	.short	0x0024
        /*0084*/ 	.byte	0x00, 0xf0, 0x11, 0x00


	//----- nvinfo : EIATTR_KPARAM_INFO
	.align		4
.L_23:
        /*0088*/ 	.byte	0x04, 0x17
        /*008a*/ 	.short	(.L_25 - .L_24)
.L_24:
        /*008c*/ 	.word	0x00000000
        /*0090*/ 	.short	0x0005
        /*0092*/ 	.short	0x0020
        /*0094*/ 	.byte	0x00, 0xf0, 0x11, 0x00


	//----- nvinfo : EIATTR_KPARAM_INFO
	.align		4
.L_25:
        /*0098*/ 	.byte	0x04, 0x17
        /*009a*/ 	.short	(.L_27 - .L_26)
.L_26:
        /*009c*/ 	.word	0x00000000
        /*00a0*/ 	.short	0x0004
        /*00a2*/ 	.short	0x001c
        /*00a4*/ 	.byte	0x00, 0xf0, 0x11, 0x00


	//----- nvinfo : EIATTR_KPARAM_INFO
	.align		4
.L_27:
        /*00a8*/ 	.byte	0x04, 0x17
        /*00aa*/ 	.short	(.L_29 - .L_28)
.L_28:
        /*00ac*/ 	.word	0x00000000
        /*00b0*/ 	.short	0x0003
        /*00b2*/ 	.short	0x0018
        /*00b4*/ 	.byte	0x00, 0xf0, 0x11, 0x00


	//----- nvinfo : EIATTR_KPARAM_INFO
	.align		4
.L_29:
        /*00b8*/ 	.byte	0x04, 0x17
        /*00ba*/ 	.short	(.L_31 - .L_30)
.L_30:
        /*00bc*/ 	.word	0x00000000
        /*00c0*/ 	.short	0x0002
        /*00c2*/ 	.short	0x0010
        /*00c4*/ 	.byte	0x00, 0xf4, 0x21, 0x00


	//----- nvinfo : EIATTR_KPARAM_INFO
	.align		4
.L_31:
        /*00c8*/ 	.byte	0x04, 0x17
        /*00ca*/ 	.short	(.L_33 - .L_32)
.L_32:
        /*00cc*/ 	.word	0x00000000
        /*00d0*/ 	.short	0x0001
        /*00d2*/ 	.short	0x0008
        /*00d4*/ 	.byte	0x00, 0xf4, 0x21, 0x00


	//----- nvinfo : EIATTR_KPARAM_INFO
	.align		4
.L_33:
        /*00d8*/ 	.byte	0x04, 0x17
        /*00da*/ 	.short	(.L_35 - .L_34)
.L_34:
        /*00dc*/ 	.word	0x00000000
        /*00e0*/ 	.short	0x0000
        /*00e2*/ 	.short	0x0000
        /*00e4*/ 	.byte	0x00, 0xf4, 0x21, 0x00


	//----- nvinfo : EIATTR_SPARSE_MMA_MASK
	.align		4
.L_35:
        /*00e8*/ 	.byte	0x03, 0x50
        /*00ea*/ 	.short	0x0000


	//----- nvinfo : EIATTR_MAXREG_COUNT
	.align		4
        /*00ec*/ 	.byte	0x03, 0x1b
        /*00ee*/ 	.short	0x00ff


	//----- nvinfo : EIATTR_NUM_BARRIERS
	.align		4
        /*00f0*/ 	.byte	0x02, 0x4c
        /*00f2*/ 	.byte	0x01
	.zero		1


	//----- nvinfo : EIATTR_MERCURY_ISA_VERSION
	.align		4
        /*00f4*/ 	.byte	0x03, 0x5f
        /*00f6*/ 	.short	0x0101


	//----- nvinfo : EIATTR_EXIT_INSTR_OFFSETS
	.align		4
        /*00f8*/ 	.byte	0x04, 0x1c
        /*00fa*/ 	.short	(.L_37 - .L_36)


	//   ....[0]....
.L_36:
        /*00fc*/ 	.word	0x000039b0


	//   ....[1]....
        /*0100*/ 	.word	0x000039e0


	//----- nvinfo : EIATTR_REQNTID
	.align		4
.L_37:
        /*0104*/ 	.byte	0x04, 0x10
        /*0106*/ 	.short	(.L_39 - .L_38)
.L_38:
        /*0108*/ 	.word	0x00000080
        /*010c*/ 	.word	0x00000001
        /*0110*/ 	.word	0x00000001


	//----- nvinfo : EIATTR_CBANK_PARAM_SIZE
	.align		4
.L_39:
        /*0114*/ 	.byte	0x03, 0x19
        /*0116*/ 	.short	0x0050


	//----- nvinfo : EIATTR_PARAM_CBANK
	.align		4
        /*0118*/ 	.byte	0x04, 0x0a
        /*011a*/ 	.short	(.L_41 - .L_40)
	.align		4
.L_40:
        /*011c*/ 	.word	index@(.nv.constant0.matmul_kernel)
        /*0120*/ 	.short	0x0210
        /*0122*/ 	.short	0x0050


	//----- nvinfo : EIATTR_SW_WAR
	.align		4
.L_41:
        /*0124*/ 	.byte	0x04, 0x36
        /*0126*/ 	.short	(.L_43 - .L_42)
.L_42:
        /*0128*/ 	.word	0x00000008
.L_43:


//--------------------- .nv.callgraph             --------------------------
	.section	.nv.callgraph,"",@"SHT_CUDA_CALLGRAPH"
	.align	4
	.sectionentsize	8
	.align		4
        /*0000*/ 	.word	0x00000000
	.align		4
        /*0004*/ 	.word	0xffffffff
	.align		4
        /*0008*/ 	.word	0x00000000
	.align		4
        /*000c*/ 	.word	0xfffffffe
	.align		4
        /*0010*/ 	.word	0x00000000
	.align		4
        /*0014*/ 	.word	0xfffffffd
	.align		4
        /*0018*/ 	.word	0x00000000
	.align		4
        /*001c*/ 	.word	0xfffffffc


//--------------------- .text.matmul_kernel       --------------------------
	.section	.text.matmul_kernel,"ax",@progbits
	.align	128
        .global         matmul_kernel
        .type           matmul_kernel,@function
        .size           matmul_kernel,(.L_x_3 - matmul_kernel)
        .other          matmul_kernel,@"STO_CUDA_ENTRY STV_DEFAULT"
matmul_kernel:
.text.matmul_kernel:
[----:B------:R-:W-:Y:S08]  /*0000*/  LDC R1, c[0x0][0x28] ;  /* 0x00000a00ff017b82 */ /* 0x000ff00000000800 */
[----:B------:R-:W0:Y:S01]  /*0010*/  LDC.64 R28, c[0x0][0x228] ;  /* 0x00008a00ff1c7b82 */ /* 0x000e220000000a00 */
[----:B------:R-:W1:Y:S01]  /*0020*/  S2R R5, SR_CTAID.X ;  /* 0x0000000000057919 */ /* 0x000e620000002500 */
[----:B------:R-:W-:Y:S01]  /*0030*/  UMOV UR4, 0x400 ;  /* 0x0000040000047882 */ /* 0x000fe20000000000 */
[----:B------:R-:W-:Y:S01]  /*0040*/  ULDC.64 UR14, c[0x0][0x208] ;  /* 0x00008200000e7ab9 */ /* 0x000fe20000000a00 */
[----:B------:R-:W-:-:S02]  /*0050*/  CS2R R24, SRZ ;  /* 0x0000000000187805 */ /* 0x000fc4000001ff00 */
[----:B------:R-:W-:Y:S02]  /*0060*/  CS2R R26, SRZ ;  /* 0x00000000001a7805 */ /* 0x000fe4000001ff00 */
[----:B------:R-:W-:Y:S02]  /*0070*/  CS2R R32, SRZ ;  /* 0x0000000000207805 */ /* 0x000fe4000001ff00 */
[----:B------:R-:W-:Y:S01]  /*0080*/  CS2R R34, SRZ ;  /* 0x0000000000227805 */ /* 0x000fe2000001ff00 */
[----:B------:R-:W2:Y:S08]  /*0090*/  LDC R53, c[0x0][0x230] ;  /* 0x00008c00ff357b82 */ /* 0x000eb00000000800 */
[----:B------:R-:W3:Y:S01]  /*00a0*/  S2UR UR12, SR_CgaCtaId ;  /* 0x00000000000c79c3 */ /* 0x000ee20000008800 */
[----:B0-----:R-:W-:-:S05]  /*00b0*/  VIADD R0, R29, 0x1f ;  /* 0x0000001f1d007836 */ /* 0x001fca0000000000 */
[----:B------:R-:W-:Y:S01]  /*00c0*/  SHF.R.S32.HI R3, RZ, 0x1f, R0 ;  /* 0x0000001fff037819 */ /* 0x000fe20000011400 */
[----:B--2---:R-:W-:-:S03]  /*00d0*/  VIADD R53, R53, 0x3f ;  /* 0x0000003f35357836 */ /* 0x004fc60000000000 */
[----:B------:R-:W-:Y:S02]  /*00e0*/  LEA.HI R3, R3, R0, RZ, 0x5 ;  /* 0x0000000003037211 */ /* 0x000fe400078f28ff */
[----:B-1----:R-:W-:Y:S02]  /*00f0*/  IABS R8, R5 ;  /* 0x0000000500087213 */ /* 0x002fe40000000000 */
[----:B------:R-:W-:Y:S01]  /*0100*/  SHF.R.S32.HI R3, RZ, 0x5, R3 ;  /* 0x00000005ff037819 */ /* 0x000fe20000011403 */
[----:B---3--:R-:W-:-:S04]  /*0110*/  ULEA UR12, UR12, UR4, 0x18 ;  /* 0x000000040c0c7291 */ /* 0x008fc8000f8ec03f */
[----:B------:R-:W-:-:S05]  /*0120*/  IMAD.SHL.U32 R4, R3, 0x8, RZ ;  /* 0x0000000803047824 */ /* 0x000fca00078e00ff */
[-C--:B------:R-:W-:Y:S02]  /*0130*/  IABS R7, R4.reuse ;  /* 0x0000000400077213 */ /* 0x080fe40000000000 */
[----:B------:R-:W-:Y:S02]  /*0140*/  IABS R10, R4 ;  /* 0x00000004000a7213 */ /* 0x000fe40000000000 */
[----:B------:R-:W0:Y:S08]  /*0150*/  I2F.RP R0, R7 ;  /* 0x0000000700007306 */ /* 0x000e300000209400 */
[----:B0-----:R-:W0:Y:S02]  /*0160*/  MUFU.RCP R0, R0 ;  /* 0x0000000000007308 */ /* 0x001e240000001000 */
[----:B0-----:R-:W-:-:S02]  /*0170*/  VIADD R2, R0, 0xffffffe ;  /* 0x0ffffffe00027836 */ /* 0x001fc40000000000 */
[----:B------:R-:W-:-:S04]  /*0180*/  IMAD.MOV R0, RZ, RZ, -R10 ;  /* 0x000000ffff007224 */ /* 0x000fc800078e0a0a */
[----:B------:R0:W1:Y:S02]  /*0190*/  F2I.FTZ.U32.TRUNC.NTZ R3, R2 ;  /* 0x0000000200037305 */ /* 0x000064000021f000 */
[----:B0-----:R-:W-:Y:S02]  /*01a0*/  IMAD.MOV.U32 R2, RZ, RZ, RZ ;  /* 0x000000ffff027224 */ /* 0x001fe400078e00ff */
[----:B-1----:R-:W-:-:S04]  /*01b0*/  IMAD.MOV R6, RZ, RZ, -R3 ;  /* 0x000000ffff067224 */ /* 0x002fc800078e0a03 */
[----:B------:R-:W-:Y:S02]  /*01c0*/  IMAD R9, R6, R7, RZ ;  /* 0x0000000706097224 */ /* 0x000fe400078e02ff */
[----:B------:R-:W-:Y:S02]  /*01d0*/  IMAD.MOV.U32 R6, RZ, RZ, R8 ;  /* 0x000000ffff067224 */ /* 0x000fe400078e0008 */
[----:B------:R-:W-:-:S06]  /*01e0*/  IMAD.HI.U32 R3, R3, R9, R2 ;  /* 0x0000000903037227 */ /* 0x000fcc00078e0002 */
[----:B------:R-:W-:-:S04]  /*01f0*/  IMAD.HI.U32 R3, R3, R6, RZ ;  /* 0x0000000603037227 */ /* 0x000fc800078e00ff */
[----:B------:R-:W-:-:S05]  /*0200*/  IMAD R0, R3, R0, R6 ;  /* 0x0000000003007224 */ /* 0x000fca00078e0206 */
[----:B------:R-:W-:-:S13]  /*0210*/  ISETP.GT.U32.AND P1, PT, R7, R0, PT ;  /* 0x000000000700720c */ /* 0x000fda0003f24070 */
[----:B------:R-:W-:Y:S02]  /*0220*/  @!P1 IMAD.IADD R0, R0, 0x1, -R7 ;  /* 0x0000000100009824 */ /* 0x000fe400078e0a07 */
[----:B------:R-:W-:Y:S01]  /*0230*/  @!P1 VIADD R3, R3, 0x1 ;  /* 0x0000000103039836 */ /* 0x000fe20000000000 */
[----:B------:R-:W-:Y:S02]  /*0240*/  ISETP.NE.AND P1, PT, R4, RZ, PT ;  /* 0x000000ff0400720c */ /* 0x000fe40003f25270 */
[----:B------:R-:W-:Y:S02]  /*0250*/  ISETP.GE.U32.AND P0, PT, R0, R7, PT ;  /* 0x000000070000720c */ /* 0x000fe40003f06070 */
[----:B------:R-:W-:-:S04]  /*0260*/  LOP3.LUT R0, R5, R4, RZ, 0x3c, !PT ;  /* 0x0000000405007212 */ /* 0x000fc800078e3cff */
[----:B------:R-:W-:Y:S01]  /*0270*/  ISETP.GE.AND P2, PT, R0, RZ, PT ;  /* 0x000000ff0000720c */ /* 0x000fe20003f46270 */
[----:B------:R-:W-:-:S06]  /*0280*/  VIADD R0, R28, 0x3f ;  /* 0x0000003f1c007836 */ /* 0x000fcc0000000000 */
[----:B------:R-:W-:-:S04]  /*0290*/  @P0 VIADD R3, R3, 0x1 ;  /* 0x0000000103030836 */ /* 0x000fc80000000000 */
[----:B------:R-:W-:Y:S01]  /*02a0*/  IMAD.MOV.U32 R2, RZ, RZ, R3 ;  /* 0x000000ffff027224 */ /* 0x000fe200078e0003 */
[----:B------:R-:W-:-:S03]  /*02b0*/  SHF.R.S32.HI R3, RZ, 0x1f, R0 ;  /* 0x0000001fff037819 */ /* 0x000fc60000011400 */
[----:B------:R-:W-:Y:S01]  /*02c0*/  @!P2 IMAD.MOV R2, RZ, RZ, -R2 ;  /* 0x000000ffff02a224 */ /* 0x000fe200078e0a02 */
[----:B------:R-:W-:Y:S02]  /*02d0*/  @!P1 LOP3.LUT R2, RZ, R4, RZ, 0x33, !PT ;  /* 0x00000004ff029212 */ /* 0x000fe400078e33ff */
[----:B------:R-:W-:-:S03]  /*02e0*/  LEA.HI R3, R3, R0, RZ, 0x6 ;  /* 0x0000000003037211 */ /* 0x000fc600078f30ff */
[----:B------:R-:W-:Y:S02]  /*02f0*/  IMAD.SHL.U32 R6, R2, 0x8, RZ ;  /* 0x0000000802067824 */ /* 0x000fe400078e00ff */
[----:B------:R-:W-:-:S03]  /*0300*/  IMAD.MOV R2, RZ, RZ, -R2 ;  /* 0x000000ffff027224 */ /* 0x000fc600078e0a02 */
[----:B------:R-:W-:Y:S01]  /*0310*/  LEA.HI.SX32 R3, R3, -R6, 0x1a ;  /* 0x8000000603037211 */ /* 0x000fe200078fd2ff */
[----:B------:R-:W-:-:S03]  /*0320*/  IMAD R11, R4, R2, R5 ;  /* 0x00000002040b7224 */ /* 0x000fc600078e0205 */
[----:B------:R-:W-:-:S04]  /*0330*/  VIMNMX R8, R3, 0x8, PT ;  /* 0x0000000803087848 */ /* 0x000fc80003fe0100 */
[-C--:B------:R-:W-:Y:S02]  /*0340*/  IABS R7, R8.reuse ;  /* 0x0000000800077213 */ /* 0x080fe40000000000 */
[----:B------:R-:W-:Y:S02]  /*0350*/  IABS R4, R8 ;  /* 0x0000000800047213 */ /* 0x000fe40000000000 */
[----:B------:R-:W0:Y:S08]  /*0360*/  I2F.RP R0, R7 ;  /* 0x0000000700007306 */ /* 0x000e300000209400 */
[----:B0-----:R-:W0:Y:S02]  /*0370*/  MUFU.RCP R0, R0 ;  /* 0x0000000000007308 */ /* 0x001e240000001000 */
[----:B0-----:R-:W-:-:S02]  /*0380*/  VIADD R3, R0, 0xffffffe ;  /* 0x0ffffffe00037836 */ /* 0x001fc40000000000 */
[----:B------:R-:W-:-:S04]  /*0390*/  IMAD.MOV R0, RZ, RZ, -R4 ;  /* 0x000000ffff007224 */ /* 0x000fc800078e0a04 */
[----:B------:R-:W0:Y:S02]  /*03a0*/  F2I.FTZ.U32.TRUNC.NTZ R3, R3 ;  /* 0x0000000300037305 */ /* 0x000e24000021f000 */
[----:B0-----:R-:W-:-:S04]  /*03b0*/  IMAD.MOV R9, RZ, RZ, -R3 ;  /* 0x000000ffff097224 */ /* 0x001fc800078e0a03 */
[----:B------:R-:W-:Y:S01]  /*03c0*/  IMAD.MOV.U32 R2, RZ, RZ, R9 ;  /* 0x000000ffff027224 */ /* 0x000fe200078e0009 */
[----:B------:R-:W-:-:S03]  /*03d0*/  IABS R9, R11 ;  /* 0x0000000b00097213 */ /* 0x000fc60000000000 */
[----:B------:R-:W-:Y:S02]  /*03e0*/  IMAD R5, R2, R7, RZ ;  /* 0x0000000702057224 */ /* 0x000fe400078e02ff */
[----:B------:R-:W-:-:S04]  /*03f0*/  IMAD.MOV.U32 R2, RZ, RZ, RZ ;  /* 0x000000ffff027224 */ /* 0x000fc800078e00ff */
        /* <DEDUP_REMOVED lines=9> */
[----:B------:R-:W-:Y:S02]  /*0490*/  ISETP.GE.AND P2, PT, R0, RZ, PT ;  /* 0x000000ff0000720c */ /* 0x000fe40003f46270 */
[----:B------:R-:W0:Y:S05]  /*04a0*/  S2R R0, SR_TID.X ;  /* 0x0000000000007919 */ /* 0x000e2a0000002100 */
[----:B------:R-:W-:Y:S01]  /*04b0*/  @P0 VIADD R2, R2, 0x1 ;  /* 0x0000000102020836 */ /* 0x000fe20000000000 */
[----:B------:R-:W-:-:S05]  /*04c0*/  ISETP.GE.AND P0, PT, R53, 0x40, PT ;  /* 0x000000403500780c */ /* 0x000fca0003f06270 */
[----:B------:R-:W-:Y:S01]  /*04d0*/  @!P2 IMAD.MOV R2, RZ, RZ, -R2 ;  /* 0x000000ffff02a224 */ /* 0x000fe200078e0a02 */
[----:B------:R-:W-:-:S05]  /*04e0*/  @!P1 LOP3.LUT R2, RZ, R8, RZ, 0x33, !PT ;  /* 0x00000008ff029212 */ /* 0x000fca00078e33ff */
[----:B------:R-:W-:Y:S02]  /*04f0*/  IMAD.MOV R3, RZ, RZ, -R2 ;  /* 0x000000ffff037224 */ /* 0x000fe400078e0a02 */
[----:B------:R-:W-:Y:S02]  /*0500*/  IMAD.SHL.U32 R18, R2, 0x20, RZ ;  /* 0x0000002002127824 */ /* 0x000fe400078e00ff */
[----:B------:R-:W-:-:S04]  /*0510*/  IMAD R3, R8, R3, R11 ;  /* 0x0000000308037224 */ /* 0x000fc800078e020b */
[----:B------:R-:W-:Y:S01]  /*0520*/  IMAD.IADD R19, R6, 0x1, R3 ;  /* 0x0000000106137824 */ /* 0x000fe200078e0203 */
[----:B0-----:R-:W-:Y:S02]  /*0530*/  SHF.R.U32.HI R63, RZ, 0x6, R0 ;  /* 0x00000006ff3f7819 */ /* 0x001fe40000011600 */
[----:B------:R-:W-:Y:S02]  /*0540*/  LOP3.LUT R2, R0, 0x3f, RZ, 0xc0, !PT ;  /* 0x0000003f00027812 */ /* 0x000fe400078ec0ff */
[----:B------:R-:W-:-:S03]  /*0550*/  SGXT.U32 R63, R63, 0x1 ;  /* 0x000000013f3f781a */ /* 0x000fc60000000000 */
[----:B------:R-:W-:Y:S01]  /*0560*/  IMAD R19, R19, 0x40, R2 ;  /* 0x0000004013137824 */ /* 0x000fe200078e0202 */
[C---:B------:R-:W-:Y:S02]  /*0570*/  LOP3.LUT R3, R18.reuse, R63, RZ, 0xfc, !PT ;  /* 0x0000003f12037212 */ /* 0x040fe400078efcff */
[C-C-:B------:R-:W-:Y:S02]  /*0580*/  LOP3.LUT R4, R18.reuse, 0x2, R63.reuse, 0xfe, !PT ;  /* 0x0000000212047812 */ /* 0x140fe400078efe3f */
[C-C-:B------:R-:W-:Y:S02]  /*0590*/  LOP3.LUT R5, R18.reuse, 0x4, R63.reuse, 0xfe, !PT ;  /* 0x0000000412057812 */ /* 0x140fe400078efe3f */
[C-C-:B------:R-:W-:Y:S02]  /*05a0*/  LOP3.LUT R6, R18.reuse, 0x6, R63.reuse, 0xfe, !PT ;  /* 0x0000000612067812 */ /* 0x140fe400078efe3f */
[C-C-:B------:R-:W-:Y:S02]  /*05b0*/  LOP3.LUT R7, R18.reuse, 0x8, R63.reuse, 0xfe, !PT ;  /* 0x0000000812077812 */ /* 0x140fe400078efe3f */
[----:B------:R-:W-:-:S02]  /*05c0*/  LOP3.LUT R8, R18, 0xa, R63, 0xfe, !PT ;  /* 0x0000000a12087812 */ /* 0x000fc400078efe3f */
[C-C-:B------:R-:W-:Y:S02]  /*05d0*/  LOP3.LUT R9, R18.reuse, 0xc, R63.reuse, 0xfe, !PT ;  /* 0x0000000c12097812 */ /* 0x140fe400078efe3f */
        /* <DEDUP_REMOVED lines=8> */
[----:B------:R-:W-:Y:S01]  /*0660*/  LOP3.LUT R18, R18, 0x1e, R63, 0xfe, !PT ;  /* 0x0000001e12127812 */ /* 0x000fe200078efe3f */
[----:B------:R-:W-:Y:S06]  /*0670*/  @!P0 BRA `(.L_x_0) ;  /* 0x0000002c00108947 */ /* 0x000fec0003800000 */
[----:B------:R-:W-:Y:S01]  /*0680*/  IABS R41, R29 ;  /* 0x0000001d00297213 */ /* 0x000fe20000000000 */
[----:B------:R-:W-:Y:S01]  /*0690*/  ULDC UR4, c[0x0][0x234] ;  /* 0x00008d0000047ab9 */ /* 0x000fe20000000800 */
[----:B------:R-:W-:Y:S01]  /*06a0*/  IABS R43, R28 ;  /* 0x0000001c002b7213 */ /* 0x000fe20000000000 */
[----:B------:R-:W-:Y:S01]  /*06b0*/  ULDC.64 UR6, c[0x0][0x210] ;  /* 0x0000840000067ab9 */ /* 0x000fe20000000a00 */
[----:B------:R-:W0:Y:S01]  /*06c0*/  I2F.RP R24, R41 ;  /* 0x0000002900187306 */ /* 0x000e220000209400 */
[----:B------:R-:W-:Y:S01]  /*06d0*/  IABS R30, R18 ;  /* 0x00000012001e7213 */ /* 0x000fe20000000000 */
[----:B------:R-:W1:Y:S01]  /*06e0*/  LDC R56, c[0x0][0x238] ;  /* 0x00008e00ff387b82 */ /* 0x000e620000000800 */
[----:B------:R-:W-:Y:S01]  /*06f0*/  IABS R32, R16 ;  /* 0x0000001000207213 */ /* 0x000fe20000000000 */
[----:B------:R-:W-:Y:S01]  /*0700*/  USHF.R.U32.HI UR13, URZ, 0x4, UR12 ;  /* 0x000000043f0d7899 */ /* 0x000fe2000801160c */
[----:B------:R-:W-:Y:S01]  /*0710*/  IABS R34, R15 ;  /* 0x0000000f00227213 */ /* 0x000fe20000000000 */
[----:B------:R-:W-:Y:S01]  /*0720*/  UMOV UR5, URZ ;  /* 0x0000003f00057c82 */ /* 0x000fe20008000000 */
[----:B------:R-:W-:Y:S01]  /*0730*/  IABS R36, R13 ;  /* 0x0000000d00247213 */ /* 0x000fe20000000000 */
[----:B------:R-:W2:Y:S01]  /*0740*/  I2F.RP R25, R43 ;  /* 0x0000002b00197306 */ /* 0x000ea20000209400 */
[----:B------:R-:W-:Y:S01]  /*0750*/  IABS R38, R10 ;  /* 0x0000000a00267213 */ /* 0x000fe20000000000 */
[----:B------:R-:W3:Y:S01]  /*0760*/  LDC R59, c[0x0][0x23c] ;  /* 0x00008f00ff3b7b82 */ /* 0x000ee20000000800 */
[----:B------:R-:W-:Y:S01]  /*0770*/  IABS R40, R8 ;  /* 0x0000000800287213 */ /* 0x000fe20000000000 */
[----:B------:R-:W-:Y:S01]  /*0780*/  USGXT.U32 UR13, UR13, 0xe ;  /* 0x0000000e0d0d789a */ /* 0x000fe20008000000 */
[----:B------:R-:W-:Y:S01]  /*0790*/  IABS R44, R3 ;  /* 0x00000003002c7213 */ /* 0x000fe20000000000 */
[----:B------:R-:W-:Y:S01]  /*07a0*/  ULDC UR16, c[0x0][0x230] ;  /* 0x00008c0000107ab9 */ /* 0x000fe20000000800 */
[----:B------:R-:W-:Y:S01]  /*07b0*/  IABS R42, R6 ;  /* 0x00000006002a7213 */ /* 0x000fe20000000000 */
[----:B0-----:R-:W0:Y:S01]  /*07c0*/  MUFU.RCP R24, R24 ;  /* 0x0000001800187308 */ /* 0x001e220000001000 */
[----:B------:R-:W-:Y:S01]  /*07d0*/  IABS R45, R19 ;  /* 0x00000013002d7213 */ /* 0x000fe20000000000 */
[----:B------:R-:W-:Y:S01]  /*07e0*/  UIADD3 UR8, UP0, UR13, 0x80, URZ ;  /* 0x000000800d087890 */ /* 0x000fe2000ff1e03f */
[----:B------:R-:W-:-:S02]  /*07f0*/  LOP3.LUT R71, R63, 0x3e, RZ, 0xfc, !PT ;  /* 0x0000003e3f477812 */ /* 0x000fc400078efcff */
[C---:B------:R-:W-:Y:S02]  /*0800*/  LOP3.LUT R72, R63.reuse, 0x3c, RZ, 0xfc, !PT ;  /* 0x0000003c3f487812 */ /* 0x040fe400078efcff */
[C---:B------:R-:W-:Y:S01]  /*0810*/  LOP3.LUT R73, R63.reuse, 0x3a, RZ, 0xfc, !PT ;  /* 0x0000003a3f497812 */ /* 0x040fe200078efcff */
[----:B--2---:R-:W2:Y:S01]  /*0820*/  MUFU.RCP R25, R25 ;  /* 0x0000001900197308 */ /* 0x004ea20000001000 */
[----:B------:R-:W-:Y:S01]  /*0830*/  LOP3.LUT R111, R63, 0x38, RZ, 0xfc, !PT ;  /* 0x000000383f6f7812 */ /* 0x000fe200078efcff */
[-C--:B-1----:R-:W-:Y:S01]  /*0840*/  IMAD R71, R71, R56.reuse, RZ ;  /* 0x0000003847477224 */ /* 0x082fe200078e02ff */
[C---:B------:R-:W-:Y:S01]  /*0850*/  LOP3.LUT R113, R63.reuse, 0x36, RZ, 0xfc, !PT ;  /* 0x000000363f717812 */ /* 0x040fe200078efcff */
[-C--:B------:R-:W-:Y:S01]  /*0860*/  IMAD R72, R72, R56.reuse, RZ ;  /* 0x0000003848487224 */ /* 0x080fe200078e02ff */
[----:B------:R-:W-:Y:S01]  /*0870*/  LOP3.LUT R115, R63, 0x34, RZ, 0xfc, !PT ;  /* 0x000000343f737812 */ /* 0x000fe200078efcff */
[-C--:B------:R-:W-:Y:S01]  /*0880*/  IMAD R73, R73, R56.reuse, RZ ;  /* 0x0000003849497224 */ /* 0x080fe200078e02ff */
[----:B------:R-:W-:Y:S01]  /*0890*/  LOP3.LUT R55, R63, 0x30, RZ, 0xfc, !PT ;  /* 0x000000303f377812 */ /* 0x000fe200078efcff */
[-C--:B------:R-:W-:Y:S01]  /*08a0*/  IMAD R111, R111, R56.reuse, RZ ;  /* 0x000000386f6f7224 */ /* 0x080fe200078e02ff */
[C---:B------:R-:W-:Y:S01]  /*08b0*/  LOP3.LUT R54, R63.reuse, 0x2e, RZ, 0xfc, !PT ;  /* 0x0000002e3f367812 */ /* 0x040fe200078efcff */
[----:B0-----:R-:W-:Y:S01]  /*08c0*/  VIADD R20, R24, 0xffffffe ;  /* 0x0ffffffe18147836 */ /* 0x001fe20000000000 */
[----:B------:R-:W-:Y:S01]  /*08d0*/  LOP3.LUT R51, R63, 0x2a, RZ, 0xfc, !PT ;  /* 0x0000002a3f337812 */ /* 0x000fe200078efcff */
[-C--:B------:R-:W-:Y:S01]  /*08e0*/  IMAD R113, R113, R56.reuse, RZ ;  /* 0x0000003871717224 */ /* 0x080fe200078e02ff */
[C---:B------:R-:W-:Y:S01]  /*08f0*/  LOP3.LUT R50, R63.reuse, 0x28, RZ, 0xfc, !PT ;  /* 0x000000283f327812 */ /* 0x040fe200078efcff */
[----:B------:R0:W1:Y:S01]  /*0900*/  F2I.FTZ.U32.TRUNC.NTZ R21, R20 ;  /* 0x0000001400157305 */ /* 0x000062000021f000 */
[----:B------:R-:W-:Y:S01]  /*0910*/  LOP3.LUT R52, R63, 0x26, RZ, 0xfc, !PT ;  /* 0x000000263f347812 */ /* 0x000fe200078efcff */
[-C--:B------:R-:W-:Y:S01]  /*0920*/  IMAD R115, R115, R56.reuse, RZ ;  /* 0x0000003873737224 */ /* 0x080fe200078e02ff */
[----:B------:R-:W-:Y:S01]  /*0930*/  LOP3.LUT R48, R63, 0x24, RZ, 0xfc, !PT ;  /* 0x000000243f307812 */ /* 0x000fe200078efcff */
[----:B--2---:R-:W-:Y:S01]  /*0940*/  VIADD R22, R25, 0xffffffe ;  /* 0x0ffffffe19167836 */ /* 0x004fe20000000000 */
[----:B------:R-:W-:Y:S01]  /*0950*/  LOP3.LUT R47, R63, 0x22, RZ, 0xfc, !PT ;  /* 0x000000223f2f7812 */ /* 0x000fe200078efcff */
[-C--:B------:R-:W-:Y:S01]  /*0960*/  IMAD R55, R55, R56.reuse, RZ ;  /* 0x0000003837377224 */ /* 0x080fe200078e02ff */
[C---:B------:R-:W-:Y:S01]  /*0970*/  LOP3.LUT R46, R63.reuse, 0x20, RZ, 0xfc, !PT ;  /* 0x000000203f2e7812 */ /* 0x040fe200078efcff */
[----:B------:R-:W2:Y:S01]  /*0980*/  F2I.FTZ.U32.TRUNC.NTZ R23, R22 ;  /* 0x0000001600177305 */ /* 0x000ea2000021f000 */
[----:B0-----:R-:W-:Y:S01]  /*0990*/  IMAD.MOV.U32 R20, RZ, RZ, RZ ;  /* 0x000000ffff147224 */ /* 0x001fe200078e00ff */
[C---:B------:R-:W-:Y:S01]  /*09a0*/  LOP3.LUT R49, R63.reuse, 0x1e, RZ, 0xfc, !PT ;  /* 0x0000001e3f317812 */ /* 0x040fe200078efcff */
[-C--:B------:R-:W-:Y:S01]  /*09b0*/  IMAD R54, R54, R56.reuse, RZ ;  /* 0x0000003836367224 */ /* 0x080fe200078e02ff */
[----:B------:R-:W-:Y:S01]  /*09c0*/  LOP3.LUT R70, R63, 0x10, RZ, 0xfc, !PT ;  /* 0x000000103f467812 */ /* 0x000fe200078efcff */
[-C--:B------:R-:W-:Y:S01]  /*09d0*/  IMAD R51, R51, R56.reuse, RZ ;  /* 0x0000003833337224 */ /* 0x080fe200078e02ff */
[C---:B------:R-:W-:Y:S01]  /*09e0*/  LOP3.LUT R69, R63.reuse, 0xe, RZ, 0xfc, !PT ;  /* 0x0000000e3f457812 */ /* 0x040fe200078efcff */
[--C-:B-1----:R-:W-:Y:S01]  /*09f0*/  IMAD.MOV R26, RZ, RZ, -R21.reuse ;  /* 0x000000ffff1a7224 */ /* 0x102fe200078e0a15 */
[C---:B------:R-:W-:Y:S01]  /*0a00*/  LOP3.LUT R68, R63.reuse, 0xc, RZ, 0xfc, !PT ;  /* 0x0000000c3f447812 */ /* 0x040fe200078efcff */
[----:B------:R-:W-:Y:S01]  /*0a10*/  IMAD R50, R50, R56, RZ ;  /* 0x0000003832327224 */ /* 0x000fe200078e02ff */
[C---:B------:R-:W-:Y:S01]  /*0a20*/  LOP3.LUT R67, R63.reuse, 0xa, RZ, 0xfc, !PT ;  /* 0x0000000a3f437812 */ /* 0x040fe200078efcff */
[----:B------:R-:W-:Y:S01]  /*0a30*/  IMAD R27, R26, R41, RZ ;  /* 0x000000291a1b7224 */ /* 0x000fe200078e02ff */
[----:B------:R-:W-:Y:S01]  /*0a40*/  LOP3.LUT R66, R63, 0x8, RZ, 0xfc, !PT ;  /* 0x000000083f427812 */ /* 0x000fe200078efcff */
[----:B------:R-:W-:Y:S01]  /*0a50*/  IMAD.MOV.U32 R26, RZ, RZ, R30 ;  /* 0x000000ffff1a7224 */ /* 0x000fe200078e001e */
[----:B------:R-:W-:Y:S01]  /*0a60*/  IABS R30, R17 ;  /* 0x00000011001e7213 */ /* 0x000fe20000000000 */
[----:B------:R-:W-:Y:S01]  /*0a70*/  IMAD.HI.U32 R21, R21, R27, R20 ;  /* 0x0000001b15157227 */ /* 0x000fe200078e0014 */
[----:B------:R-:W-:-:S02]  /*0a80*/  LOP3.LUT R65, R63, 0x6, RZ, 0xfc, !PT ;  /* 0x000000063f417812 */ /* 0x000fc400078efcff */
[C---:B------:R-:W-:Y:S01]  /*0a90*/  LOP3.LUT R64, R63.reuse, 0x4, RZ, 0xfc, !PT ;  /* 0x000000043f407812 */ /* 0x040fe200078efcff */
[----:B--2---:R-:W-:Y:S01]  /*0aa0*/  IMAD.MOV R22, RZ, RZ, -R23 ;  /* 0x000000ffff167224 */ /* 0x004fe200078e0a17 */
[----:B------:R-:W-:Y:S01]  /*0ab0*/  LOP3.LUT R62, R63, 0x2, RZ, 0xfc, !PT ;  /* 0x000000023f3e7812 */ /* 0x000fe200078efcff */
[----:B------:R-:W-:-:S04]  /*0ac0*/  IMAD.HI.U32 R20, R21, R26, RZ ;  /* 0x0000001a15147227 */ /* 0x000fc800078e00ff */
[----:B------:R-:W-:Y:S02]  /*0ad0*/  IMAD R37, R22, R43, RZ ;  /* 0x0000002b16257224 */ /* 0x000fe400078e02ff */
[----:B------:R-:W-:Y:S02]  /*0ae0*/  IMAD.MOV.U32 R22, RZ, RZ, RZ ;  /* 0x000000ffff167224 */ /* 0x000fe400078e00ff */
[----:B------:R-:W-:Y:S02]  /*0af0*/  IMAD.MOV R24, RZ, RZ, -R20 ;  /* 0x000000ffff187224 */ /* 0x000fe400078e0a14 */
[----:B------:R-:W-:-:S04]  /*0b00*/  IMAD.HI.U32 R20, R21, R30, RZ ;  /* 0x0000001e15147227 */ /* 0x000fc800078e00ff */
[----:B------:R-:W-:-:S04]  /*0b10*/  IMAD.HI.U32 R37, R23, R37, R22 ;  /* 0x0000002517257227 */ /* 0x000fc800078e0016 */
[----:B------:R-:W-:Y:S01]  /*0b20*/  IMAD R22, R41, R24, R26 ;  /* 0x0000001829167224 */ /* 0x000fe200078e021a */
[----:B------:R-:W-:Y:S01]  /*0b30*/  IABS R26, R14 ;  /* 0x0000000e001a7213 */ /* 0x000fe20000000000 */
[----:B------:R-:W-:-:S03]  /*0b40*/  IMAD.HI.U32 R23, R21, R32, RZ ;  /* 0x0000002015177227 */ /* 0x000fc600078e00ff */
[----:B------:R-:W-:Y:S01]  /*0b50*/  ISETP.GT.U32.AND P5, PT, R41, R22, PT ;  /* 0x000000162900720c */ /* 0x000fe20003fa4070 */
[----:B------:R-:W-:Y:S02]  /*0b60*/  IMAD.MOV R24, RZ, RZ, -R20 ;  /* 0x000000ffff187224 */ /* 0x000fe400078e0a14 */
[----:B------:R-:W-:-:S04]  /*0b70*/  IMAD.HI.U32 R20, R21, R34, RZ ;  /* 0x0000002215147227 */ /* 0x000fc800078e00ff */
[----:B------:R-:W-:Y:S02]  /*0b80*/  IMAD.MOV R25, RZ, RZ, -R23 ;  /* 0x000000ffff197224 */ /* 0x000fe400078e0a17 */
[C---:B------:R-:W-:Y:S02]  /*0b90*/  IMAD R23, R41.reuse, R24, R30 ;  /* 0x0000001829177224 */ /* 0x040fe400078e021e */
[----:B------:R-:W-:Y:S02]  /*0ba0*/  IMAD.MOV.U32 R30, RZ, RZ, R26 ;  /* 0x000000ffff1e7224 */ /* 0x000fe400078e001a */
[----:B------:R-:W-:Y:S01]  /*0bb0*/  IMAD.MOV R26, RZ, RZ, -R20 ;  /* 0x000000ffff1a7224 */ /* 0x000fe200078e0a14 */
[----:B------:R-:W-:Y:S01]  /*0bc0*/  ISETP.GT.U32.AND P6, PT, R41, R23, PT ;  /* 0x000000172900720c */ /* 0x000fe20003fc4070 */
[----:B------:R-:W-:-:S04]  /*0bd0*/  IMAD.HI.U32 R20, R21, R30, RZ ;  /* 0x0000001e15147227 */ /* 0x000fc800078e00ff */
[C---:B------:R-:W-:Y:S01]  /*0be0*/  IMAD R24, R41.reuse, R25, R32 ;  /* 0x0000001929187224 */ /* 0x040fe200078e0220 */
[----:B------:R-:W-:Y:S01]  /*0bf0*/  IABS R32, R12 ;  /* 0x0000000c00207213 */ /* 0x000fe20000000000 */
[----:B------:R-:W-:Y:S01]  /*0c00*/  IMAD R25, R41, R26, R34 ;  /* 0x0000001a29197224 */ /* 0x000fe200078e0222 */
[----:B------:R-:W-:Y:S01]  /*0c10*/  IABS R34, R11 ;  /* 0x0000000b00227213 */ /* 0x000fe20000000000 */
[----:B------:R-:W-:Y:S01]  /*0c20*/  IMAD.HI.U32 R26, R21, R36, RZ ;  /* 0x00000024151a7227 */ /* 0x000fe200078e00ff */
[C---:B------:R-:W-:Y:S02]  /*0c30*/  ISETP.GT.U32.AND P0, PT, R41.reuse, R24, PT ;  /* 0x000000182900720c */ /* 0x040fe40003f04070 */
[----:B------:R-:W-:Y:S01]  /*0c40*/  ISETP.GT.U32.AND P2, PT, R41, R25, PT ;  /* 0x000000192900720c */ /* 0x000fe20003f44070 */
[----:B------:R-:W-:Y:S02]  /*0c50*/  IMAD.MOV R27, RZ, RZ, -R20 ;  /* 0x000000ffff1b7224 */ /* 0x000fe400078e0a14 */
[----:B------:R-:W-:-:S02]  /*0c60*/  IMAD.MOV R31, RZ, RZ, -R26 ;  /* 0x000000ffff1f7224 */ /* 0x000fc400078e0a1a */
[----:B------:R-:W-:-:S04]  /*0c70*/  IMAD.HI.U32 R20, R21, R32, RZ ;  /* 0x0000002015147227 */ /* 0x000fc800078e00ff */
[----:B------:R-:W-:Y:S02]  /*0c80*/  IMAD R26, R41, R27, R30 ;  /* 0x0000001b291a7224 */ /* 0x000fe400078e021e */
[----:B------:R-:W-:-:S03]  /*0c90*/  IMAD.HI.U32 R30, R21, R34, RZ ;  /* 0x00000022151e7227 */ /* 0x000fc600078e00ff */
[C---:B------:R-:W-:Y:S01]  /*0ca0*/  ISETP.GT.U32.AND P1, PT, R41.reuse, R26, PT ;  /* 0x0000001a2900720c */ /* 0x040fe20003f24070 */
[C---:B------:R-:W-:Y:S01]  /*0cb0*/  IMAD R27, R41.reuse, R31, R36 ;  /* 0x0000001f291b7224 */ /* 0x040fe200078e0224 */
[----:B------:R-:W-:Y:S01]  /*0cc0*/  IABS R36, R9 ;  /* 0x0000000900247213 */ /* 0x000fe20000000000 */
[----:B------:R-:W-:Y:S02]  /*0cd0*/  IMAD.MOV R31, RZ, RZ, -R20 ;  /* 0x000000ffff1f7224 */ /* 0x000fe400078e0a14 */
[----:B------:R-:W-:Y:S01]  /*0ce0*/  IMAD.MOV R33, RZ, RZ, -R30 ;  /* 0x000000ffff217224 */ /* 0x000fe200078e0a1e */
[----:B------:R-:W-:Y:S01]  /*0cf0*/  ISETP.GT.U32.AND P3, PT, R41, R27, PT ;  /* 0x0000001b2900720c */ /* 0x000fe20003f64070 */
[----:B------:R-:W-:-:S04]  /*0d00*/  IMAD.HI.U32 R20, R21, R38, RZ ;  /* 0x0000002615147227 */ /* 0x000fc800078e00ff */
[C---:B------:R-:W-:Y:S02]  /*0d10*/  IMAD R30, R41.reuse, R31, R32 ;  /* 0x0000001f291e7224 */ /* 0x040fe400078e0220 */
[----:B------:R-:W-:Y:S01]  /*0d20*/  IMAD R31, R41, R33, R34 ;  /* 0x00000021291f7224 */ /* 0x000fe200078e0222 */
[----:B------:R-:W-:Y:S01]  /*0d30*/  IABS R34, R7 ;  /* 0x0000000700227213 */ /* 0x000fe20000000000 */
[----:B------:R-:W-:Y:S02]  /*0d40*/  IMAD.MOV R32, RZ, RZ, -R20 ;  /* 0x000000ffff207224 */ /* 0x000fe400078e0a14 */
[----:B------:R-:W-:-:S04]  /*0d50*/  IMAD.HI.U32 R20, R21, R36, RZ ;  /* 0x0000002415147227 */ /* 0x000fc800078e00ff */
[----:B------:R-:W-:-:S04]  /*0d60*/  IMAD.HI.U32 R33, R21, R40, RZ ;  /* 0x0000002815217227 */ /* 0x000fc800078e00ff */
[C---:B------:R-:W-:Y:S02]  /*0d70*/  IMAD R32, R41.reuse, R32, R38 ;  /* 0x0000002029207224 */ /* 0x040fe400078e0226 */
[----:B------:R-:W-:Y:S02]  /*0d80*/  IMAD.MOV.U32 R38, RZ, RZ, R34 ;  /* 0x000000ffff267224 */ /* 0x000fe400078e0022 */
[----:B------:R-:W-:Y:S02]  /*0d90*/  IMAD.MOV R34, RZ, RZ, -R20 ;  /* 0x000000ffff227224 */ /* 0x000fe400078e0a14 */
[----:B------:R-:W-:Y:S02]  /*0da0*/  IMAD.MOV R35, RZ, RZ, -R33 ;  /* 0x000000ffff237224 */ /* 0x000fe400078e0a21 */
[C---:B------:R-:W-:Y:S02]  /*0db0*/  IMAD R33, R41.reuse, R34, R36 ;  /* 0x0000002229217224 */ /* 0x040fe400078e0224 */
[----:B------:R-:W-:Y:S01]  /*0dc0*/  IMAD R34, R41, R35, R40 ;  /* 0x0000002329227224 */ /* 0x000fe200078e0228 */
[----:B------:R-:W-:Y:S01]  /*0dd0*/  IABS R40, R5 ;  /* 0x0000000500287213 */ /* 0x000fe20000000000 */
[----:B------:R-:W-:-:S04]  /*0de0*/  IMAD.HI.U32 R35, R21, R44, RZ ;  /* 0x0000002c15237227 */ /* 0x000fc800078e00ff */
[----:B------:R-:W-:Y:S02]  /*0df0*/  IMAD.MOV R39, RZ, RZ, -R35 ;  /* 0x000000ffff277224 */ /* 0x000fe400078e0a23 */
[----:B------:R-:W-:-:S04]  /*0e00*/  IMAD.HI.U32 R20, R21, R38, RZ ;  /* 0x0000002615147227 */ /* 0x000fc800078e00ff */
[----:B------:R-:W-:Y:S01]  /*0e10*/  IMAD R39, R41, R39, R44 ;  /* 0x0000002729277224 */ /* 0x000fe200078e022c */
[----:B------:R-:W-:Y:S01]  /*0e20*/  IABS R44, R4 ;  /* 0x00000004002c7213 */ /* 0x000fe20000000000 */
[----:B------:R-:W-:Y:S02]  /*0e30*/  IMAD.MOV R36, RZ, RZ, -R20 ;  /* 0x000000ffff247224 */ /* 0x000fe400078e0a14 */
[----:B------:R-:W-:Y:S01]  /*0e40*/  IMAD.HI.U32 R20, R21, R42, RZ ;  /* 0x0000002a15147227 */ /* 0x000fe200078e00ff */
[----:B------:R-:W-:-:S03]  /*0e50*/  ISETP.GT.U32.AND P4, PT, R41, R39, PT ;  /* 0x000000272900720c */ /* 0x000fc60003f84070 */
[----:B------:R-:W-:Y:S02]  /*0e60*/  IMAD R35, R41, R36, R38 ;  /* 0x0000002429237224 */ /* 0x000fe400078e0226 */
[----:B------:R-:W-:Y:S02]  /*0e70*/  IMAD.MOV.U32 R38, RZ, RZ, R40 ;  /* 0x000000ffff267224 */ /* 0x000fe400078e0028 */
[----:B------:R-:W-:Y:S01]  /*0e80*/  IMAD.MOV.U32 R40, RZ, RZ, R45 ;  /* 0x000000ffff287224 */ /* 0x000fe200078e002d */
[----:B------:R-:W-:Y:S01]  /*0e90*/  LOP3.LUT R45, R63, 0x16, RZ, 0xfc, !PT ;  /* 0x000000163f2d7812 */ /* 0x000fe200078efcff */
[----:B------:R-:W-:Y:S02]  /*0ea0*/  IMAD.MOV R36, RZ, RZ, -R20 ;  /* 0x000000ffff247224 */ /* 0x000fe400078e0a14 */
[----:B------:R-:W-:-:S04]  /*0eb0*/  IMAD.HI.U32 R37, R37, R40, RZ ;  /* 0x0000002825257227 */ /* 0x000fc800078e00ff */
[----:B------:R-:W-:Y:S01]  /*0ec0*/  @!P4 IMAD.IADD R39, R39, 0x1, -R41 ;  /* 0x000000012727c824 */ /* 0x000fe200078e0a29 */
[C---:B------:R-:W-:Y:S01]  /*0ed0*/  ISETP.GT.U32.AND P4, PT, R41.reuse, R30, PT ;  /* 0x0000001e2900720c */ /* 0x040fe20003f84070 */
[C---:B------:R-:W-:Y:S02]  /*0ee0*/  IMAD R36, R41.reuse, R36, R42 ;  /* 0x0000002429247224 */ /* 0x040fe400078e022a */
[----:B------:R-:W-:Y:S02]  /*0ef0*/  IMAD.MOV.U32 R42, RZ, RZ, R44 ;  /* 0x000000ffff2a7224 */ /* 0x000fe400078e002c */
[----:B------:R-:W-:Y:S02]  /*0f00*/  IMAD.MOV R44, RZ, RZ, -R37 ;  /* 0x000000ffff2c7224 */ /* 0x000fe400078e0a25 */
[----:B------:R-:W-:Y:S01]  /*0f10*/  @!P0 IMAD.IADD R24, R24, 0x1, -R41 ;  /* 0x0000000118188824 */ /* 0x000fe200078e0a29 */
[----:B------:R-:W-:Y:S01]  /*0f20*/  ISETP.GT.U32.AND P0, PT, R41, R33, PT ;  /* 0x000000212900720c */ /* 0x000fe20003f04070 */
[----:B------:R-:W-:-:S04]  /*0f30*/  IMAD.HI.U32 R20, R21, R38, RZ ;  /* 0x0000002615147227 */ /* 0x000fc800078e00ff */
[----:B------:R-:W-:-:S04]  /*0f40*/  IMAD.HI.U32 R21, R21, R42, RZ ;  /* 0x0000002a15157227 */ /* 0x000fc800078e00ff */
[--C-:B------:R-:W-:Y:S01]  /*0f50*/  @!P5 IMAD.IADD R22, R22, 0x1, -R41.reuse ;  /* 0x000000011616d824 */ /* 0x100fe200078e0a29 */
[----:B------:R-:W-:Y:S01]  /*0f60*/  ISETP.GT.U32.AND P5, PT, R41, R31, PT ;  /* 0x0000001f2900720c */ /* 0x000fe20003fa4070 */
[----:B------:R-:W-:Y:S01]  /*0f70*/  IMAD R40, R43, R44, R40 ;  /* 0x0000002c2b287224 */ /* 0x000fe200078e0228 */
[----:B------:R-:W-:Y:S01]  /*0f80*/  LOP3.LUT R44, R63, 0x1c, RZ, 0xfc, !PT ;  /* 0x0000001c3f2c7812 */ /* 0x000fe200078efcff */
[----:B------:R-:W-:Y:S01]  /*0f90*/  @!P4 IMAD.IADD R30, R30, 0x1, -R41 ;  /* 0x000000011e1ec824 */ /* 0x000fe200078e0a29 */
[----:B------:R-:W-:Y:S01]  /*0fa0*/  ISETP.GT.U32.AND P4, PT, R41, R35, PT ;  /* 0x000000232900720c */ /* 0x000fe20003f84070 */
[----:B------:R-:W-:Y:S02]  /*0fb0*/  IMAD.MOV R20, RZ, RZ, -R20 ;  /* 0x000000ffff147224 */ /* 0x000fe400078e0a14 */
[----:B------:R-:W-:Y:S02]  /*0fc0*/  IMAD.MOV R21, RZ, RZ, -R21 ;  /* 0x000000ffff157224 */ /* 0x000fe400078e0a15 */
[--C-:B------:R-:W-:Y:S01]  /*0fd0*/  @!P2 IMAD.IADD R25, R25, 0x1, -R41.reuse ;  /* 0x000000011919a824 */ /* 0x100fe200078e0a29 */
[----:B------:R-:W-:Y:S01]  /*0fe0*/  ISETP.GT.U32.AND P2, PT, R43, R40, PT ;  /* 0x000000282b00720c */ /* 0x000fe20003f44070 */
[----:B------:R-:W-:Y:S01]  /*0ff0*/  @!P3 IMAD.IADD R27, R27, 0x1, -R41 ;  /* 0x000000011b1bb824 */ /* 0x000fe200078e0a29 */
[C---:B------:R-:W-:Y:S01]  /*1000*/  ISETP.GT.U32.AND P3, PT, R41.reuse, R34, PT ;  /* 0x000000222900720c */ /* 0x040fe20003f64070 */
[C---:B------:R-:W-:Y:S01]  /*1010*/  IMAD R37, R41.reuse, R20, R38 ;  /* 0x0000001429257224 */ /* 0x040fe200078e0226 */
[----:B------:R-:W-:Y:S01]  /*1020*/  SHF.R.S32.HI R20, RZ, 0x1f, R53 ;  /* 0x0000001fff147819 */ /* 0x000fe20000011435 */
[----:B------:R-:W-:-:S02]  /*1030*/  IMAD R38, R41, R21, R42 ;  /* 0x0000001529267224 */ /* 0x000fc400078e022a */
[--C-:B------:R-:W-:Y:S01]  /*1040*/  @!P1 IMAD.IADD R26, R26, 0x1, -R41.reuse ;  /* 0x000000011a1a9824 */ /* 0x100fe200078e0a29 */
[----:B------:R-:W-:Y:S01]  /*1050*/  ISETP.GT.U32.AND P1, PT, R41, R39, PT ;  /* 0x000000272900720c */ /* 0x000fe20003f24070 */
[--C-:B------:R-:W-:Y:S01]  /*1060*/  @!P6 IMAD.IADD R23, R23, 0x1, -R41.reuse ;  /* 0x000000011717e824 */ /* 0x100fe200078e0a29 */
[----:B------:R-:W-:Y:S01]  /*1070*/  ISETP.GT.U32.AND P6, PT, R41, R32, PT ;  /* 0x000000202900720c */ /* 0x000fe20003fc4070 */
[--C-:B------:R-:W-:Y:S01]  /*1080*/  @!P0 IMAD.IADD R33, R33, 0x1, -R41.reuse ;  /* 0x0000000121218824 */ /* 0x100fe200078e0a29 */
[----:B------:R-:W-:Y:S01]  /*1090*/  ISETP.GT.U32.AND P0, PT, R41, R38, PT ;  /* 0x000000262900720c */ /* 0x000fe20003f04070 */
[--C-:B------:R-:W-:Y:S01]  /*10a0*/  @!P5 IMAD.IADD R31, R31, 0x1, -R41.reuse ;  /* 0x000000011f1fd824 */ /* 0x100fe200078e0a29 */
[----:B------:R-:W-:Y:S01]  /*10b0*/  ISETP.GT.U32.AND P5, PT, R41, R36, PT ;  /* 0x000000242900720c */ /* 0x000fe20003fa4070 */
[----:B------:R-:W-:Y:S01]  /*10c0*/  @!P4 IMAD.IADD R35, R35, 0x1, -R41 ;  /* 0x000000012323c824 */ /* 0x000fe200078e0a29 */
[C---:B------:R-:W-:Y:S01]  /*10d0*/  ISETP.GT.U32.AND P4, PT, R41.reuse, R24, PT ;  /* 0x000000182900720c */ /* 0x040fe20003f84070 */
[----:B------:R-:W-:Y:S01]  /*10e0*/  @!P2 IMAD.IADD R40, R40, 0x1, -R43 ;  /* 0x000000012828a824 */ /* 0x000fe200078e0a2b */
[C---:B------:R-:W-:Y:S01]  /*10f0*/  ISETP.GT.U32.AND P2, PT, R41.reuse, R22, PT ;  /* 0x000000162900720c */ /* 0x040fe20003f44070 */
[--C-:B------:R-:W-:Y:S01]  /*1100*/  @!P3 IMAD.IADD R34, R34, 0x1, -R41.reuse ;  /* 0x000000012222b824 */ /* 0x100fe200078e0a29 */
[----:B------:R-:W-:Y:S01]  /*1110*/  ISETP.GT.U32.AND P3, PT, R41, R23, PT ;  /* 0x000000172900720c */ /* 0x000fe20003f64070 */
[--C-:B------:R-:W-:Y:S01]  /*1120*/  @!P1 IMAD.IADD R39, R39, 0x1, -R41.reuse ;  /* 0x0000000127279824 */ /* 0x100fe200078e0a29 */
[----:B------:R-:W-:Y:S01]  /*1130*/  ISETP.GT.U32.AND P1, PT, R43, R40, PT ;  /* 0x000000282b00720c */ /* 0x000fe20003f24070 */
[--C-:B------:R-:W-:Y:S01]  /*1140*/  @!P6 IMAD.IADD R32, R32, 0x1, -R41.reuse ;  /* 0x000000012020e824 */ /* 0x100fe200078e0a29 */
[C---:B------:R-:W-:Y:S01]  /*1150*/  ISETP.GT.U32.AND P6, PT, R41.reuse, R37, PT ;  /* 0x000000252900720c */ /* 0x040fe20003fc4070 */
[--C-:B------:R-:W-:Y:S01]  /*1160*/  @!P0 IMAD.IADD R38, R38, 0x1, -R41.reuse ;  /* 0x0000000126268824 */ /* 0x100fe200078e0a29 */
[C---:B------:R-:W-:Y:S01]  /*1170*/  ISETP.GT.U32.AND P0, PT, R41.reuse, R27, PT ;  /* 0x0000001b2900720c */ /* 0x040fe20003f04070 */
[--C-:B------:R-:W-:Y:S01]  /*1180*/  @!P5 IMAD.IADD R36, R36, 0x1, -R41.reuse ;  /* 0x000000012424d824 */ /* 0x100fe200078e0a29 */
[C---:B------:R-:W-:Y:S01]  /*1190*/  ISETP.GT.U32.AND P5, PT, R41.reuse, R25, PT ;  /* 0x000000192900720c */ /* 0x040fe20003fa4070 */
[--C-:B------:R-:W-:Y:S01]  /*11a0*/  @!P4 IMAD.IADD R24, R24, 0x1, -R41.reuse ;  /* 0x000000011818c824 */ /* 0x100fe200078e0a29 */
[C---:B------:R-:W-:Y:S01]  /*11b0*/  ISETP.GT.U32.AND P4, PT, R41.reuse, R32, PT ;  /* 0x000000202900720c */ /* 0x040fe20003f84070 */
[--C-:B------:R-:W-:Y:S01]  /*11c0*/  @!P2 IMAD.IADD R22, R22, 0x1, -R41.reuse ;  /* 0x000000011616a824 */ /* 0x100fe200078e0a29 */
[----:B------:R-:W-:Y:S01]  /*11d0*/  ISETP.GT.U32.AND P2, PT, R41, R30, PT ;  /* 0x0000001e2900720c */ /* 0x000fe20003f44070 */
[----:B------:R-:W-:Y:S01]  /*11e0*/  @!P3 IMAD.IADD R23, R23, 0x1, -R41 ;  /* 0x000000011717b824 */ /* 0x000fe200078e0a29 */
[----:B------:R-:W-:Y:S01]  /*11f0*/  ISETP.GT.U32.AND P3, PT, R41, R31, PT ;  /* 0x0000001f2900720c */ /* 0x000fe20003f64070 */
[----:B------:R-:W-:Y:S01]  /*1200*/  @!P1 IMAD.IADD R40, R40, 0x1, -R43 ;  /* 0x0000000128289824 */ /* 0x000fe200078e0a2b */
[----:B------:R-:W-:Y:S01]  /*1210*/  LOP3.LUT P1, RZ, R0, 0x40, RZ, 0xc0, !PT ;  /* 0x0000004000ff7812 */ /* 0x000fe2000782c0ff */
[--C-:B------:R-:W-:Y:S01]  /*1220*/  @!P6 IMAD.IADD R37, R37, 0x1, -R41.reuse ;  /* 0x000000012525e824 */ /* 0x100fe200078e0a29 */
[----:B------:R-:W-:Y:S01]  /*1230*/  ISETP.GT.U32.AND P6, PT, R41, R26, PT ;  /* 0x0000001a2900720c */ /* 0x000fe20003fc4070 */
[--C-:B------:R-:W-:Y:S01]  /*1240*/  @!P0 IMAD.IADD R27, R27, 0x1, -R41.reuse ;  /* 0x000000011b1b8824 */ /* 0x100fe200078e0a29 */
[----:B------:R-:W-:Y:S01]  /*1250*/  ISETP.GE.AND P0, PT, R19, RZ, PT ;  /* 0x000000ff1300720c */ /* 0x000fe20003f06270 */
[--C-:B------:R-:W-:Y:S01]  /*1260*/  @!P5 IMAD.IADD R25, R25, 0x1, -R41.reuse ;  /* 0x000000011919d824 */ /* 0x100fe200078e0a29 */
[----:B------:R-:W-:Y:S01]  /*1270*/  SEL R42, RZ, 0x90, !P1 ;  /* 0x00000090ff2a7807 */ /* 0x000fe20004800000 */
[--C-:B------:R-:W-:Y:S01]  /*1280*/  @!P4 IMAD.IADD R32, R32, 0x1, -R41.reuse ;  /* 0x000000012020c824 */ /* 0x100fe200078e0a29 */
[C---:B------:R-:W-:Y:S01]  /*1290*/  ISETP.GT.U32.AND P5, PT, R41.reuse, R33, PT ;  /* 0x000000212900720c */ /* 0x040fe20003fa4070 */
[--C-:B------:R-:W-:Y:S01]  /*12a0*/  @!P2 IMAD.IADD R30, R30, 0x1, -R41.reuse ;  /* 0x000000011e1ea824 */ /* 0x100fe200078e0a29 */
[----:B------:R-:W-:Y:S01]  /*12b0*/  ISETP.GT.U32.AND P1, PT, R41, R35, PT ;  /* 0x000000232900720c */ /* 0x000fe20003f24070 */
[--C-:B------:R-:W-:Y:S01]  /*12c0*/  @!P3 IMAD.IADD R31, R31, 0x1, -R41.reuse ;  /* 0x000000011f1fb824 */ /* 0x100fe200078e0a29 */
[C---:B------:R-:W-:Y:S01]  /*12d0*/  ISETP.GT.U32.AND P4, PT, R41.reuse, R38, PT ;  /* 0x000000262900720c */ /* 0x040fe20003f84070 */
[----:B------:R-:W-:Y:S01]  /*12e0*/  IMAD.SHL.U32 R21, R2, 0x2, RZ ;  /* 0x0000000202157824 */ /* 0x000fe200078e00ff */
[C---:B------:R-:W-:Y:S01]  /*12f0*/  ISETP.GT.U32.AND P3, PT, R41.reuse, R37, PT ;  /* 0x000000252900720c */ /* 0x040fe20003f64070 */
[--C-:B------:R-:W-:Y:S01]  /*1300*/  @!P6 IMAD.IADD R26, R26, 0x1, -R41.reuse ;  /* 0x000000011a1ae824 */ /* 0x100fe200078e0a29 */
[C---:B------:R-:W-:Y:S01]  /*1310*/  ISETP.GT.U32.AND P2, PT, R41.reuse, R36, PT ;  /* 0x000000242900720c */ /* 0x040fe20003f44070 */
[----:B------:R-:W-:Y:S01]  /*1320*/  @!P0 IMAD.MOV R40, RZ, RZ, -R40 ;  /* 0x000000ffff288224 */ /* 0x000fe200078e0a28 */
[----:B------:R-:W-:Y:S01]  /*1330*/  ISETP.GE.AND P0, PT, R16, RZ, PT ;  /* 0x000000ff1000720c */ /* 0x000fe20003f06270 */
[----:B------:R-:W-:Y:S01]  /*1340*/  IMAD R52, R52, R56, RZ ;  /* 0x0000003834347224 */ /* 0x000fe200078e02ff */
[----:B------:R-:W-:Y:S01]  /*1350*/  ISETP.GT.U32.AND P6, PT, R41, R34, PT ;  /* 0x000000222900720c */ /* 0x000fe20003fc4070 */
[--C-:B------:R-:W-:Y:S01]  /*1360*/  @!P5 IMAD.IADD R33, R33, 0x1, -R41.reuse ;  /* 0x000000012121d824 */ /* 0x100fe200078e0a29 */
[----:B------:R-:W-:Y:S01]  /*1370*/  ISETP.GE.AND P5, PT, R18, RZ, PT ;  /* 0x000000ff1200720c */ /* 0x000fe20003fa6270 */
        /* <DEDUP_REMOVED lines=8> */
[----:B------:R-:W-:Y:S01]  /*1400*/  @!P0 IMAD.MOV R24, RZ, RZ, -R24 ;  /* 0x000000ffff188224 */ /* 0x000fe200078e0a18 */
[----:B------:R-:W-:Y:S01]  /*1410*/  ISETP.GE.AND P0, PT, R10, RZ, PT ;  /* 0x000000ff0a00720c */ /* 0x000fe20003f06270 */
[----:B------:R-:W-:Y:S01]  /*1420*/  @!P6 IMAD.IADD R34, R34, 0x1, -R41 ;  /* 0x000000012222e824 */ /* 0x000fe200078e0a29 */
[----:B------:R-:W-:Y:S01]  /*1430*/  ISETP.NE.AND P6, PT, R28, RZ, PT ;  /* 0x000000ff1c00720c */ /* 0x000fe20003fc5270 */
[----:B------:R-:W-:Y:S01]  /*1440*/  @!P5 IMAD.MOV R22, RZ, RZ, -R22 ;  /* 0x000000ffff16d224 */ /* 0x000fe200078e0a16 */
[----:B------:R-:W-:Y:S01]  /*1450*/  ISETP.GE.AND P5, PT, R12, RZ, PT ;  /* 0x000000ff0c00720c */ /* 0x000fe20003fa6270 */
        /* <DEDUP_REMOVED lines=10> */
[----:B------:R-:W-:Y:S01]  /*1500*/  IMAD R48, R48, R56, RZ ;  /* 0x0000003830307224 */ /* 0x000fe200078e02ff */
[----:B------:R-:W-:Y:S01]  /*1510*/  @!P6 LOP3.LUT R40, RZ, R28, RZ, 0x33, !PT ;  /* 0x0000001cff28e212 */ /* 0x000fe200078e33ff */
[----:B------:R-:W-:Y:S01]  /*1520*/  @!P5 IMAD.MOV R30, RZ, RZ, -R30 ;  /* 0x000000ffff1ed224 */ /* 0x000fe200078e0a1e */
[----:B------:R-:W-:Y:S01]  /*1530*/  ISETP.GE.AND P5, PT, R6, RZ, PT ;  /* 0x000000ff0600720c */ /* 0x000fe20003fa6270 */
[----:B------:R-:W-:Y:S01]  /*1540*/  @!P1 IMAD.MOV R31, RZ, RZ, -R31 ;  /* 0x000000ffff1f9224 */ /* 0x000fe200078e0a1f */
[----:B------:R-:W-:Y:S01]  /*1550*/  ISETP.GE.AND P1, PT, R5, RZ, PT ;  /* 0x000000ff0500720c */ /* 0x000fe20003f26270 */
[----:B------:R-:W-:Y:S01]  /*1560*/  @!P4 IMAD.MOV R33, RZ, RZ, -R33 ;  /* 0x000000ffff21c224 */ /* 0x000fe200078e0a21 */
[----:B------:R-:W-:Y:S01]  /*1570*/  ISETP.GE.AND P4, PT, R3, RZ, PT ;  /* 0x000000ff0300720c */ /* 0x000fe20003f86270 */
[----:B------:R-:W-:Y:S01]  /*1580*/  @!P3 IMAD.MOV R34, RZ, RZ, -R34 ;  /* 0x000000ffff22b224 */ /* 0x000fe200078e0a22 */
[----:B------:R-:W-:Y:S01]  /*1590*/  LEA.HI R53, R20, R53, RZ, 0x6 ;  /* 0x0000003514357211 */ /* 0x000fe200078f30ff */
[----:B------:R-:W-:Y:S01]  /*15a0*/  IMAD R40, R40, UR4, RZ ;  /* 0x0000000428287c24 */ /* 0x000fe2000f8e02ff */
[----:B------:R-:W-:Y:S01]  /*15b0*/  LOP3.LUT R20, R42, R21, RZ, 0x3c, !PT ;  /* 0x000000152a147212 */ /* 0x000fe200078e3cff */
[----:B------:R-:W-:Y:S01]  /*15c0*/  @!P0 IMAD.MOV R38, RZ, RZ, -R38 ;  /* 0x000000ffff268224 */ /* 0x000fe200078e0a26 */
[----:B------:R-:W-:Y:S01]  /*15d0*/  ISETP.NE.AND P3, PT, R29, RZ, PT ;  /* 0x000000ff1d00720c */ /* 0x000fe20003f65270 */
[----:B------:R-:W-:Y:S01]  /*15e0*/  ULDC UR4, c[0x0][0x240] ;  /* 0x0000900000047ab9 */ /* 0x000fe20000000800 */
[----:B------:R-:W-:Y:S01]  /*15f0*/  LOP3.LUT R21, RZ, R29, RZ, 0x33, !PT ;  /* 0x0000001dff157212 */ /* 0x000fe200078e33ff */
[----:B------:R-:W-:Y:S01]  /*1600*/  @!P2 IMAD.MOV R35, RZ, RZ, -R35 ;  /* 0x000000ffff23a224 */ /* 0x000fe200078e0a23 */
[----:B------:R-:W-:Y:S01]  /*1610*/  LEA R74, P0, R40, UR6, 0x1 ;  /* 0x00000006284a7c11 */ /* 0x000fe2000f8008ff */
[----:B------:R-:W-:Y:S01]  /*1620*/  @!P5 IMAD.MOV R36, RZ, RZ, -R36 ;  /* 0x000000ffff24d224 */ /* 0x000fe200078e0a24 */
[C---:B------:R-:W-:Y:S01]  /*1630*/  SEL R22, R21.reuse, R22, !P3 ;  /* 0x0000001615167207 */ /* 0x040fe20005800000 */
[----:B------:R-:W-:Y:S01]  /*1640*/  @!P1 IMAD.MOV R37, RZ, RZ, -R37 ;  /* 0x000000ffff259224 */ /* 0x000fe200078e0a25 */
[C---:B------:R-:W-:Y:S01]  /*1650*/  SEL R23, R21.reuse, R23, !P3 ;  /* 0x0000001715177207 */ /* 0x040fe20005800000 */
[----:B------:R-:W-:Y:S01]  /*1660*/  @!P4 IMAD.MOV R39, RZ, RZ, -R39 ;  /* 0x000000ffff27c224 */ /* 0x000fe200078e0a27 */
[C---:B------:R-:W-:Y:S01]  /*1670*/  SEL R24, R21.reuse, R24, !P3 ;  /* 0x0000001815187207 */ /* 0x040fe20005800000 */
[----:B------:R-:W-:Y:S01]  /*1680*/  IMAD R22, R22, UR4, RZ ;  /* 0x0000000416167c24 */ /* 0x000fe2000f8e02ff */
[----:B------:R-:W-:Y:S01]  /*1690*/  SEL R25, R21, R25, !P3 ;  /* 0x0000001915197207 */ /* 0x000fe20005800000 */
[----:B------:R-:W-:Y:S01]  /*16a0*/  IMAD R23, R23, UR4, RZ ;  /* 0x0000000417177c24 */ /* 0x000fe2000f8e02ff */
        /* <DEDUP_REMOVED lines=10> */
[----:B------:R-:W-:Y:S01]  /*1750*/  LEA.HI.X.SX32 R75, R40, UR7, 0x1, P0 ;  /* 0x00000007284b7c11 */ /* 0x000fe200080f0eff */
[----:B------:R-:W-:Y:S01]  /*1760*/  ULDC.64 UR6, c[0x0][0x218] ;  /* 0x0000860000067ab9 */ /* 0x000fe20000000a00 */
        /* <DEDUP_REMOVED lines=14> */
[----:B------:R-:W-:Y:S01]  /*1850*/  LEA R108, P2, R22, UR6, 0x1 ;  /* 0x00000006166c7c11 */ /* 0x000fe2000f8408ff */
[----:B------:R-:W-:Y:S01]  /*1860*/  IMAD R38, R38, UR4, RZ ;  /* 0x0000000426267c24 */ /* 0x000fe2000f8e02ff */
[----:B------:R-:W-:Y:S01]  /*1870*/  LEA R106, P1, R23, UR6, 0x1 ;  /* 0x00000006176a7c11 */ /* 0x000fe2000f8208ff */
[----:B------:R-:W-:Y:S01]  /*1880*/  IMAD R21, R21, UR4, RZ ;  /* 0x0000000415157c24 */ /* 0x000fe2000f8e02ff */
[----:B------:R-:W-:Y:S01]  /*1890*/  LEA.HI.X.SX32 R109, R22, UR7, 0x1, P2 ;  /* 0x00000007166d7c11 */ /* 0x000fe200090f0eff */
[----:B------:R-:W-:Y:S01]  /*18a0*/  UMOV UR4, URZ ;  /* 0x0000003f00047c82 */ /* 0x000fe20008000000 */
[----:B------:R-:W-:Y:S01]  /*18b0*/  LEA.HI.X.SX32 R107, R23, UR7, 0x1, P1 ;  /* 0x00000007176b7c11 */ /* 0x000fe200088f0eff */
[----:B------:R-:W-:Y:S01]  /*18c0*/  UIADD3.X UR9, UR4, 0x40000040, URZ, UP0, !UPT ;  /* 0x4000004004097890 */ /* 0x000fe200087fe43f */
[----:B------:R-:W-:Y:S01]  /*18d0*/  LEA R104, P0, R24, UR6, 0x1 ;  /* 0x0000000618687c11 */ /* 0x000fe2000f8008ff */
[-C--:B------:R-:W-:Y:S01]  /*18e0*/  IMAD R47, R47, R56.reuse, RZ ;  /* 0x000000382f2f7224 */ /* 0x080fe200078e02ff */
        /* <DEDUP_REMOVED lines=12> */
[----:B------:R-:W-:Y:S01]  /*19b0*/  LEA.HI.X.SX32 R105, R24, UR7, 0x1, P0 ;  /* 0x0000000718697c11 */ /* 0x000fe200080f0eff */
        /* <DEDUP_REMOVED lines=10> */
[----:B------:R-:W-:Y:S01]  /*1a60*/  IMAD R62, R62, R56, RZ ;  /* 0x000000383e3e7224 */ /* 0x000fe200078e02ff */
[----:B------:R-:W-:Y:S01]  /*1a70*/  LEA.HI.X.SX32 R93, R32, UR7, 0x1, P1 ;  /* 0x00000007205d7c11 */ /* 0x000fe200088f0eff */
[----:B------:R-:W-:Y:S01]  /*1a80*/  IMAD.SHL.U32 R61, R56, 0x40, RZ ;  /* 0x00000040383d7824 */ /* 0x000fe200078e00ff */
[----:B------:R-:W-:Y:S01]  /*1a90*/  LEA R110, P0, R33, UR6, 0x1 ;  /* 0x00000006216e7c11 */ /* 0x000fe2000f8008ff */
[----:B---3--:R-:W-:Y:S01]  /*1aa0*/  IMAD R60, R2, R59, RZ ;  /* 0x0000003b023c7224 */ /* 0x008fe200078e02ff */
[----:B------:R-:W-:-:S02]  /*1ab0*/  LEA R94, P4, R34, UR6, 0x1 ;  /* 0x00000006225e7c11 */ /* 0x000fc4000f8808ff */
[----:B------:R-:W-:Y:S02]  /*1ac0*/  CS2R R24, SRZ ;  /* 0x0000000000187805 */ /* 0x000fe4000001ff00 */
[----:B------:R-:W-:Y:S02]  /*1ad0*/  LEA R88, P6, R35, UR6, 0x1 ;  /* 0x0000000623587c11 */ /* 0x000fe4000f8c08ff */
[----:B------:R-:W-:Y:S02]  /*1ae0*/  CS2R R26, SRZ ;  /* 0x00000000001a7805 */ /* 0x000fe4000001ff00 */
[----:B------:R-:W-:Y:S02]  /*1af0*/  LEA R144, P5, R36, UR6, 0x1 ;  /* 0x0000000624907c11 */ /* 0x000fe4000f8a08ff */
[----:B------:R-:W-:Y:S02]  /*1b00*/  CS2R R28, SRZ ;  /* 0x00000000001c7805 */ /* 0x000fe4000001ff00 */
[----:B------:R-:W-:-:S02]  /*1b10*/  LEA R112, P3, R37, UR6, 0x1 ;  /* 0x0000000625707c11 */ /* 0x000fc4000f8608ff */
[----:B------:R-:W-:Y:S02]  /*1b20*/  CS2R R30, SRZ ;  /* 0x00000000001e7805 */ /* 0x000fe4000001ff00 */
[----:B------:R-:W-:Y:S01]  /*1b30*/  LEA R90, P2, R38, UR6, 0x1 ;  /* 0x00000006265a7c11 */ /* 0x000fe2000f8408ff */
[----:B------:R-:W-:Y:S01]  /*1b40*/  IMAD.SHL.U32 R59, R59, 0x40, RZ ;  /* 0x000000403b3b7824 */ /* 0x000fe200078e00ff */
[----:B------:R-:W-:Y:S01]  /*1b50*/  LEA R146, P1, R21, UR6, 0x1 ;  /* 0x0000000615927c11 */ /* 0x000fe2000f8208ff */
[----:B------:R-:W-:Y:S01]  /*1b60*/  UIADD3 UR6, UR12, 0x2000, URZ ;  /* 0x000020000c067890 */ /* 0x000fe2000fffe03f */
[----:B------:R-:W-:Y:S01]  /*1b70*/  LOP3.LUT R22, R63, 0x32, RZ, 0xfc, !PT ;  /* 0x000000323f167812 */ /* 0x000fe200078efcff */
[----:B------:R-:W-:Y:S01]  /*1b80*/  UIADD3.64 UR20, UR8, 0x80, URZ ;  /* 0x0000008008147897 */ /* 0x000fe2000fffe03f */
[----:B------:R-:W-:Y:S01]  /*1b90*/  LEA.HI.X.SX32 R127, R21, UR7, 0x1, P1 ;  /* 0x00000007157f7c11 */ /* 0x000fe200088f0eff */
[----:B------:R-:W-:Y:S01]  /*1ba0*/  USHF.R.U32.HI UR6, URZ, 0x4, UR6 ;  /* 0x000000043f067899 */ /* 0x000fe20008011606 */
[C---:B------:R-:W-:Y:S01]  /*1bb0*/  LOP3.LUT R21, R63.reuse, 0x2c, RZ, 0xfc, !PT ;  /* 0x0000002c3f157812 */ /* 0x040fe200078efcff */
[-C--:B------:R-:W-:Y:S01]  /*1bc0*/  IMAD R22, R22, R56.reuse, RZ ;  /* 0x0000003816167224 */ /* 0x080fe200078e02ff */
[C---:B------:R-:W-:Y:S01]  /*1bd0*/  LOP3.LUT R43, R63.reuse, 0x1a, RZ, 0xfc, !PT ;  /* 0x0000001a3f2b7812 */ /* 0x040fe200078efcff */
[----:B------:R-:W-:Y:S01]  /*1be0*/  USGXT.U32 UR6, UR6, 0xe ;  /* 0x0000000e0606789a */ /* 0x000fe20008000000 */
[----:B------:R-:W-:Y:S01]  /*1bf0*/  LOP3.LUT R42, R63, 0x18, RZ, 0xfc, !PT ;  /* 0x000000183f2a7812 */ /* 0x000fe200078efcff */
[-C--:B------:R-:W-:Y:S01]  /*1c00*/  IMAD R21, R21, R56.reuse, RZ ;  /* 0x0000003815157224 */ /* 0x080fe200078e02ff */
[C---:B------:R-:W-:Y:S01]  /*1c10*/  LOP3.LUT R23, R63.reuse, 0x14, RZ, 0xfc, !PT ;  /* 0x000000143f177812 */ /* 0x040fe200078efcff */
[----:B------:R-:W-:Y:S01]  /*1c20*/  UIADD3 UR10, UP0, UR6, 0x2, URZ ;  /* 0x00000002060a7890 */ /* 0x000fe2000ff1e03f */
[----:B------:R-:W-:Y:S01]  /*1c30*/  LOP3.LUT R40, R63, 0x12, RZ, 0xfc, !PT ;  /* 0x000000123f287812 */ /* 0x000fe200078efcff */
        /* <DEDUP_REMOVED lines=10> */
[----:B------:R-:W-:Y:S01]  /*1ce0*/  UIADD3.X UR11, UR5, 0x40000040, URZ, UP0, !UPT ;  /* 0x40000040050b7890 */ /* 0x000fe200087fe43f */
[----:B------:R-:W-:-:S02]  /*1cf0*/  LEA.HI.X.SX32 R91, R38, UR7, 0x1, P2 ;  /* 0x00000007265b7c11 */ /* 0x000fc400090f0eff */
[----:B------:R-:W-:Y:S02]  /*1d00*/  CS2R R32, SRZ ;  /* 0x0000000000207805 */ /* 0x000fe4000001ff00 */
[----:B------:R-:W-:Y:S02]  /*1d10*/  CS2R R34, SRZ ;  /* 0x0000000000227805 */ /* 0x000fe4000001ff00 */
[----:B------:R-:W-:Y:S02]  /*1d20*/  CS2R R36, SRZ ;  /* 0x0000000000247805 */ /* 0x000fe4000001ff00 */
[----:B------:R-:W-:Y:S02]  /*1d30*/  CS2R R38, SRZ ;  /* 0x0000000000267805 */ /* 0x000fe4000001ff00 */
[----:B------:R-:W-:Y:S01]  /*1d40*/  SHF.R.S32.HI R53, RZ, 0x6, R53 ;  /* 0x00000006ff357819 */ /* 0x000fe20000011435 */
[----:B------:R-:W-:Y:S01]  /*1d50*/  UIADD3.64 UR24, UR8, 0x100, URZ ;  /* 0x0000010008187897 */ /* 0x000fe2000fffe03f */
[C---:B------:R-:W-:Y:S01]  /*1d60*/  LOP3.LUT R58, R20.reuse, 0x20, RZ, 0x3c, !PT ;  /* 0x00000020143a7812 */ /* 0x040fe200078e3cff */
[----:B------:R-:W-:Y:S01]  /*1d70*/  UIADD3.64 UR22, UR10, 0x2, URZ ;  /* 0x000000020a167897 */ /* 0x000fe2000fffe03f */
[C---:B------:R-:W-:Y:S01]  /*1d80*/  LOP3.LUT R57, R20.reuse, 0x40, RZ, 0x3c, !PT ;  /* 0x0000004014397812 */ /* 0x040fe200078e3cff */
[----:B------:R-:W-:Y:S01]  /*1d90*/  UIADD3.64 UR26, UR10, 0x4, URZ ;  /* 0x000000040a1a7897 */ /* 0x000fe2000fffe03f */
[----:B------:R-:W-:-:S11]  /*1da0*/  LOP3.LUT R56, R20, 0x60, RZ, 0x3c, !PT ;  /* 0x0000006014387812 */ /* 0x000fd600078e3cff */
.L_x_1:
[----:B------:R-:W-:Y:S01]  /*1db0*/  SHF.R.U32.HI R86, RZ, 0x6, R0 ;  /* 0x00000006ff567819 */ /* 0x000fe20000011600 */
[----:B------:R-:W-:Y:S01]  /*1dc0*/  IMAD.WIDE R78, R63, 0x2, R74 ;  /* 0x000000023f4e7825 */ /* 0x000fe200078e024a */
[----:B------:R-:W-:Y:S02]  /*1dd0*/  PRMT R117, RZ, 0x7610, R117 ;  /* 0x00007610ff757816 */ /* 0x000fe40000000075 */
[----:B------:R-:W-:-:S04]  /*1de0*/  SGXT.U32 R86, R86, 0x1 ;  /* 0x000000015656781a */ /* 0x000fc80000000000 */
[C---:B------:R-:W-:Y:S02]  /*1df0*/  ISETP.GE.AND P0, PT, R86.reuse, UR16, PT ;  /* 0x0000001056007c0c */ /* 0x040fe4000bf06270 */
[C---:B------:R-:W-:Y:S02]  /*1e00*/  LOP3.LUT R41, R86.reuse, 0x2, RZ, 0xfc, !PT ;  /* 0x0000000256297812 */ /* 0x040fe400078efcff */
[C---:B------:R-:W-:Y:S02]  /*1e10*/  LOP3.LUT R76, R86.reuse, 0x4, RZ, 0xfc, !PT ;  /* 0x00000004564c7812 */ /* 0x040fe400078efcff */
[----:B------:R-:W-:Y:S02]  /*1e20*/  LOP3.LUT R77, R86, 0x6, RZ, 0xfc, !PT ;  /* 0x00000006564d7812 */ /* 0x000fe400078efcff */
[----:B------:R-:W-:Y:S02]  /*1e30*/  ISETP.GE.AND P4, PT, R41, UR16, PT ;  /* 0x0000001029007c0c */ /* 0x000fe4000bf86270 */
[----:B------:R-:W-:-:S03]  /*1e40*/  ISETP.GE.AND P5, PT, R77, UR16, PT ;  /* 0x000000104d007c0c */ /* 0x000fc6000bfa6270 */
[----:B------:R0:W2:Y:S01]  /*1e50*/  @!P0 LDG.E.U16 R117, desc[UR14][R78.64] ;  /* 0x0000000e4e758981 */ /* 0x0000a2000c1e1500 */
[----:B------:R-:W-:Y:S01]  /*1e60*/  ISETP.GE.AND P0, PT, R76, UR16, PT ;  /* 0x000000104c007c0c */ /* 0x000fe2000bf06270 */
[--C-:B------:R-:W-:Y:S01]  /*1e70*/  IMAD.WIDE R76, R62, 0x2, R74.reuse ;  /* 0x000000023e4c7825 */ /* 0x100fe200078e024a */
[C---:B------:R-:W-:Y:S02]  /*1e80*/  LOP3.LUT R80, R86.reuse, 0xa, RZ, 0xfc, !PT ;  /* 0x0000000a56507812 */ /* 0x040fe400078efcff */
[C---:B------:R-:W-:Y:S02]  /*1e90*/  LOP3.LUT R81, R86.reuse, 0xc, RZ, 0xfc, !PT ;  /* 0x0000000c56517812 */ /* 0x040fe400078efcff */
[----:B------:R-:W-:Y:S01]  /*1ea0*/  LOP3.LUT R41, R86, 0x8, RZ, 0xfc, !PT ;  /* 0x0000000856297812 */ /* 0x000fe200078efcff */
[----:B------:R-:W-:Y:S01]  /*1eb0*/  IMAD.WIDE R82, R65, 0x2, R74 ;  /* 0x0000000241527825 */ /* 0x000fe200078e024a */
[----:B------:R-:W-:Y:S02]  /*1ec0*/  PRMT R165, RZ, 0x7610, R165 ;  /* 0x00007610ffa57816 */ /* 0x000fe400000000a5 */
[----:B------:R-:W-:-:S02]  /*1ed0*/  ISETP.GE.AND P1, PT, R80, UR16, PT ;  /* 0x0000001050007c0c */ /* 0x000fc4000bf26270 */
[----:B------:R-:W-:Y:S01]  /*1ee0*/  ISETP.GE.AND P3, PT, R81, UR16, PT ;  /* 0x0000001051007c0c */ /* 0x000fe2000bf66270 */
[----:B------:R-:W-:Y:S01]  /*1ef0*/  IMAD.WIDE R80, R64, 0x2, R74 ;  /* 0x0000000240507825 */ /* 0x000fe200078e024a */
[----:B------:R-:W-:Y:S01]  /*1f00*/  PRMT R128, RZ, 0x7610, R128 ;  /* 0x00007610ff807816 */ /* 0x000fe20000000080 */
[----:B------:R-:W3:Y:S01]  /*1f10*/  @!P4 LDG.E.U16 R165, desc[UR14][R76.64] ;  /* 0x0000000e4ca5c981 */ /* 0x000ee2000c1e1500 */
[----:B------:R-:W-:Y:S02]  /*1f20*/  PRMT R149, RZ, 0x7610, R149 ;  /* 0x00007610ff957816 */ /* 0x000fe40000000095 */
[----:B------:R-:W-:Y:S02]  /*1f30*/  ISETP.GE.AND P2, PT, R41, UR16, PT ;  /* 0x0000001029007c0c */ /* 0x000fe4000bf46270 */
[C---:B------:R-:W-:Y:S01]  /*1f40*/  LOP3.LUT R41, R86.reuse, 0xe, RZ, 0xfc, !PT ;  /* 0x0000000e56297812 */ /* 0x040fe200078efcff */
[----:B------:R1:W4:Y:S01]  /*1f50*/  @!P0 LDG.E.U16 R128, desc[UR14][R80.64] ;  /* 0x0000000e50808981 */ /* 0x000322000c1e1500 */
[----:B0-----:R-:W-:-:S02]  /*1f60*/  LOP3.LUT R78, R86, 0x10, RZ, 0xfc, !PT ;  /* 0x00000010564e7812 */ /* 0x001fc400078efcff */
[----:B------:R-:W-:Y:S01]  /*1f70*/  LOP3.LUT R79, R86, 0x12, RZ, 0xfc, !PT ;  /* 0x00000012564f7812 */ /* 0x000fe200078efcff */
[----:B------:R0:W5:Y:S01]  /*1f80*/  @!P5 LDG.E.U16 R149, desc[UR14][R82.64] ;  /* 0x0000000e5295d981 */ /* 0x000162000c1e1500 */
[----:B------:R-:W-:Y:S02]  /*1f90*/  ISETP.GE.AND P4, PT, R41, UR16, PT ;  /* 0x0000001029007c0c */ /* 0x000fe4000bf86270 */
[----:B------:R-:W-:Y:S02]  /*1fa0*/  ISETP.GE.AND P0, PT, R78, UR16, PT ;  /* 0x000000104e007c0c */ /* 0x000fe4000bf06270 */
[----:B------:R-:W-:Y:S01]  /*1fb0*/  ISETP.GE.AND P5, PT, R79, UR16, PT ;  /* 0x000000104f007c0c */ /* 0x000fe2000bfa6270 */
[----:B------:R-:W-:Y:S01]  /*1fc0*/  IMAD.WIDE R78, R68, 0x2, R74 ;  /* 0x00000002444e7825 */ /* 0x000fe200078e024a */
[----:B------:R-:W-:Y:S02]  /*1fd0*/  PRMT R126, RZ, 0x7610, R126 ;  /* 0x00007610ff7e7816 */ /* 0x000fe4000000007e */
[----:B------:R-:W-:Y:S01]  /*1fe0*/  PRMT R41, RZ, 0x7610, R41 ;  /* 0x00007610ff297816 */ /* 0x000fe20000000029 */
[----:B------:R-:W-:Y:S01]  /*1ff0*/  IMAD.WIDE R84, R66, 0x2, R74 ;  /* 0x0000000242547825 */ /* 0x000fe200078e024a */
[----:B------:R-:W-:-:S02]  /*2000*/  PRMT R163, RZ, 0x7610, R163 ;  /* 0x00007610ffa37816 */ /* 0x000fc400000000a3 */
[C---:B-1----:R-:W-:Y:S01]  /*2010*/  LOP3.LUT R80, R86.reuse, 0x18, RZ, 0xfc, !PT ;  /* 0x0000001856507812 */ /* 0x042fe200078efcff */
[----:B------:R-:W-:Y:S01]  /*2020*/  IMAD.WIDE R76, R67, 0x2, R74 ;  /* 0x00000002434c7825 */ /* 0x000fe200078e024a */
[C---:B------:R-:W-:Y:S01]  /*2030*/  LOP3.LUT R87, R86.reuse, 0x14, RZ, 0xfc, !PT ;  /* 0x0000001456577812 */ /* 0x040fe200078efcff */
[----:B------:R-:W5:Y:S01]  /*2040*/  @!P3 LDG.E.U16 R126, desc[UR14][R78.64] ;  /* 0x0000000e4e7eb981 */ /* 0x000f62000c1e1500 */
[----:B------:R-:W-:Y:S02]  /*2050*/  LOP3.LUT R114, R86, 0x16, RZ, 0xfc, !PT ;  /* 0x0000001656727812 */ /* 0x000fe400078efcff */
[----:B------:R-:W-:Y:S01]  /*2060*/  ISETP.GE.AND P3, PT, R80, UR16, PT ;  /* 0x0000001050007c0c */ /* 0x000fe2000bf66270 */
[----:B------:R-:W3:Y:S01]  /*2070*/  @!P2 LDG.E.U16 R41, desc[UR14][R84.64] ;  /* 0x0000000e5429a981 */ /* 0x000ee2000c1e1500 */
[----:B------:R-:W-:Y:S01]  /*2080*/  PRMT R147, RZ, 0x7610, R147 ;  /* 0x00007610ff937816 */ /* 0x000fe20000000093 */
[----:B------:R-:W-:Y:S01]  /*2090*/  IMAD.WIDE R80, R69, 0x2, R74 ;  /* 0x0000000245507825 */ /* 0x000fe200078e024a */
[----:B------:R-:W-:Y:S01]  /*20a0*/  ISETP.GE.AND P2, PT, R87, UR16, PT ;  /* 0x0000001057007c0c */ /* 0x000fe2000bf46270 */
[----:B------:R1:W4:Y:S01]  /*20b0*/  @!P1 LDG.E.U16 R163, desc[UR14][R76.64] ;  /* 0x0000000e4ca39981 */ /* 0x000322000c1e1500 */
[----:B------:R-:W-:Y:S01]  /*20c0*/  PRMT R140, RZ, 0x7610, R140 ;  /* 0x00007610ff8c7816 */ /* 0x000fe2000000008c */
[----:B0-----:R-:W-:Y:S01]  /*20d0*/  IMAD.WIDE R82, R70, 0x2, R74 ;  /* 0x0000000246527825 */ /* 0x001fe200078e024a */
[----:B------:R-:W-:Y:S01]  /*20e0*/  ISETP.GE.AND P1, PT, R114, UR16, PT ;  /* 0x0000001072007c0c */ /* 0x000fe2000bf26270 */
[----:B------:R0:W5:Y:S01]  /*20f0*/  @!P4 LDG.E.U16 R147, desc[UR14][R80.64] ;  /* 0x0000000e5093c981 */ /* 0x000162000c1e1500 */
[----:B------:R-:W-:-:S02]  /*2100*/  LOP3.LUT R87, R86, 0x1a, RZ, 0xfc, !PT ;  /* 0x0000001a56577812 */ /* 0x000fc400078efcff */
[----:B------:R-:W-:Y:S01]  /*2110*/  PRMT R124, RZ, 0x7610, R124 ;  /* 0x00007610ff7c7816 */ /* 0x000fe2000000007c */
[----:B------:R0:W4:Y:S01]  /*2120*/  @!P0 LDG.E.U16 R140, desc[UR14][R82.64] ;  /* 0x0000000e528c8981 */ /* 0x000122000c1e1500 */
[----:B-1----:R-:W-:Y:S02]  /*2130*/  LOP3.LUT R76, R86, 0x1c, RZ, 0xfc, !PT ;  /* 0x0000001c564c7812 */ /* 0x002fe400078efcff */
[----:B------:R-:W-:Y:S02]  /*2140*/  ISETP.GE.AND P4, PT, R87, UR16, PT ;  /* 0x0000001057007c0c */ /* 0x000fe4000bf86270 */
[----:B------:R-:W-:Y:S01]  /*2150*/  ISETP.GE.AND P0, PT, R76, UR16, PT ;  /* 0x000000104c007c0c */ /* 0x000fe2000bf06270 */
[----:B------:R-:W-:Y:S01]  /*2160*/  IMAD.WIDE R76, R23, 0x2, R74 ;  /* 0x00000002174c7825 */ /* 0x000fe200078e024a */
[----:B------:R-:W-:Y:S02]  /*2170*/  LOP3.LUT R87, R86, 0x1e, RZ, 0xfc, !PT ;  /* 0x0000001e56577812 */ /* 0x000fe400078efcff */
[----:B------:R-:W-:Y:S01]  /*2180*/  PRMT R161, RZ, 0x7610, R161 ;  /* 0x00007610ffa17816 */ /* 0x000fe200000000a1 */
[----:B------:R-:W-:Y:S01]  /*2190*/  IMAD.WIDE R84, R40, 0x2, R74 ;  /* 0x0000000228547825 */ /* 0x000fe200078e024a */
[----:B------:R-:W-:Y:S01]  /*21a0*/  PRMT R145, RZ, 0x7610, R145 ;  /* 0x00007610ff917816 */ /* 0x000fe20000000091 */
[----:B------:R-:W5:Y:S01]  /*21b0*/  @!P2 LDG.E.U16 R124, desc[UR14][R76.64] ;  /* 0x0000000e4c7ca981 */ /* 0x000f62000c1e1500 */
[C---:B0-----:R-:W-:Y:S01]  /*21c0*/  LOP3.LUT R80, R86.reuse, 0x22, RZ, 0xfc, !PT ;  /* 0x0000002256507812 */ /* 0x041fe200078efcff */
[----:B------:R-:W-:Y:S01]  /*21d0*/  IMAD.WIDE R78, R45, 0x2, R74 ;  /* 0x000000022d4e7825 */ /* 0x000fe200078e024a */
[----:B------:R-:W-:Y:S01]  /*21e0*/  ISETP.GE.AND P6, PT, R87, UR16, PT ;  /* 0x0000001057007c0c */ /* 0x000fe2000bfc6270 */
[----:B------:R0:W5:Y:S01]  /*21f0*/  @!P5 LDG.E.U16 R161, desc[UR14][R84.64] ;  /* 0x0000000e54a1d981 */ /* 0x000162000c1e1500 */
[----:B------:R-:W-:-:S02]  /*2200*/  LOP3.LUT R82, R86, 0x24, RZ, 0xfc, !PT ;  /* 0x0000002456527812 */ /* 0x000fc400078efcff */
[----:B------:R-:W-:Y:S01]  /*2210*/  ISETP.GE.AND P2, PT, R80, UR16, PT ;  /* 0x0000001050007c0c */ /* 0x000fe2000bf46270 */
[----:B------:R1:W5:Y:S01]  /*2220*/  @!P1 LDG.E.U16 R145, desc[UR14][R78.64] ;  /* 0x0000000e4e919981 */ /* 0x000362000c1e1500 */
[----:B------:R-:W-:Y:S01]  /*2230*/  PRMT R138, RZ, 0x7610, R138 ;  /* 0x00007610ff8a7816 */ /* 0x000fe2000000008a */
[----:B------:R-:W-:Y:S01]  /*2240*/  IMAD.WIDE R80, R42, 0x2, R74 ;  /* 0x000000022a507825 */ /* 0x000fe200078e024a */
[----:B------:R-:W-:Y:S02]  /*2250*/  PRMT R159, RZ, 0x7610, R159 ;  /* 0x00007610ff9f7816 */ /* 0x000fe4000000009f */
[----:B------:R-:W-:Y:S01]  /*2260*/  LOP3.LUT R114, R86, 0x20, RZ, 0xfc, !PT ;  /* 0x0000002056727812 */ /* 0x000fe200078efcff */
[--C-:B0-----:R-:W-:Y:S01]  /*2270*/  IMAD.WIDE R84, R43, 0x2, R74.reuse ;  /* 0x000000022b547825 */ /* 0x101fe200078e024a */
[----:B------:R-:W-:Y:S01]  /*2280*/  ISETP.GE.AND P1, PT, R82, UR16, PT ;  /* 0x0000001052007c0c */ /* 0x000fe2000bf26270 */
[----:B------:R0:W5:Y:S01]  /*2290*/  @!P3 LDG.E.U16 R138, desc[UR14][R80.64] ;  /* 0x0000000e508ab981 */ /* 0x000162000c1e1500 */
[C---:B------:R-:W-:Y:S01]  /*22a0*/  LOP3.LUT R82, R86.reuse, 0x28, RZ, 0xfc, !PT ;  /* 0x0000002856527812 */ /* 0x040fe200078efcff */
[----:B-1----:R-:W-:Y:S01]  /*22b0*/  IMAD.WIDE R78, R49, 0x2, R74 ;  /* 0x00000002314e7825 */ /* 0x002fe200078e024a */
[----:B------:R-:W-:Y:S01]  /*22c0*/  PRMT R143, RZ, 0x7610, R143 ;  /* 0x00007610ff8f7816 */ /* 0x000fe2000000008f */
[----:B------:R1:W5:Y:S01]  /*22d0*/  @!P4 LDG.E.U16 R159, desc[UR14][R84.64] ;  /* 0x0000000e549fc981 */ /* 0x000362000c1e1500 */
[----:B------:R-:W-:Y:S01]  /*22e0*/  LOP3.LUT R83, R86, 0x26, RZ, 0xfc, !PT ;  /* 0x0000002656537812 */ /* 0x000fe200078efcff */
[----:B------:R-:W-:Y:S01]  /*22f0*/  IMAD.WIDE R76, R44, 0x2, R74 ;  /* 0x000000022c4c7825 */ /* 0x000fe200078e024a */
[----:B------:R-:W-:-:S02]  /*2300*/  PRMT R122, RZ, 0x7610, R122 ;  /* 0x00007610ff7a7816 */ /* 0x000fc4000000007a */
[----:B------:R-:W-:Y:S01]  /*2310*/  ISETP.GE.AND P5, PT, R114, UR16, PT ;  /* 0x0000001072007c0c */ /* 0x000fe2000bfa6270 */
[----:B------:R-:W5:Y:S01]  /*2320*/  @!P6 LDG.E.U16 R143, desc[UR14][R78.64] ;  /* 0x0000000e4e8fe981 */ /* 0x000f62000c1e1500 */
[----:B0-----:R-:W-:Y:S02]  /*2330*/  LOP3.LUT R80, R86, 0x2e, RZ, 0xfc, !PT ;  /* 0x0000002e56507812 */ /* 0x001fe400078efcff */
[----:B------:R-:W-:Y:S01]  /*2340*/  ISETP.GE.AND P4, PT, R82, UR16, PT ;  /* 0x0000001052007c0c */ /* 0x000fe2000bf86270 */
[----:B-1----:R-:W-:Y:S01]  /*2350*/  IMAD.WIDE R84, R48, 0x2, R74 ;  /* 0x0000000230547825 */ /* 0x002fe200078e024a */
[----:B------:R-:W-:Y:S01]  /*2360*/  ISETP.GE.AND P3, PT, R83, UR16, PT ;  /* 0x0000001053007c0c */ /* 0x000fe2000bf66270 */
[----:B------:R0:W5:Y:S01]  /*2370*/  @!P0 LDG.E.U16 R122, desc[UR14][R76.64] ;  /* 0x0000000e4c7a8981 */ /* 0x000162000c1e1500 */
[----:B------:R-:W-:Y:S02]  /*2380*/  PRMT R120, RZ, 0x7610, R120 ;  /* 0x00007610ff787816 */ /* 0x000fe40000000078 */
[----:B------:R-:W-:-:S02]  /*2390*/  LOP3.LUT R87, R86, 0x2c, RZ, 0xfc, !PT ;  /* 0x0000002c56577812 */ /* 0x000fc400078efcff */
[----:B------:R-:W-:Y:S01]  /*23a0*/  ISETP.GE.AND P6, PT, R80, UR16, PT ;  /* 0x0000001050007c0c */ /* 0x000fe2000bfc6270 */
[----:B------:R-:W-:Y:S01]  /*23b0*/  IMAD.WIDE R80, R47, 0x2, R74 ;  /* 0x000000022f507825 */ /* 0x000fe200078e024a */
[----:B------:R-:W-:Y:S01]  /*23c0*/  PRMT R157, RZ, 0x7610, R157 ;  /* 0x00007610ff9d7816 */ /* 0x000fe2000000009d */
[----:B------:R-:W5:Y:S01]  /*23d0*/  @!P1 LDG.E.U16 R120, desc[UR14][R84.64] ;  /* 0x0000000e54789981 */ /* 0x000f62000c1e1500 */
[----:B------:R-:W-:Y:S02]  /*23e0*/  PRMT R136, RZ, 0x7610, R136 ;  /* 0x00007610ff887816 */ /* 0x000fe40000000088 */
[----:B0-----:R-:W-:Y:S01]  /*23f0*/  LOP3.LUT R76, R86, 0x2a, RZ, 0xfc, !PT ;  /* 0x0000002a564c7812 */ /* 0x001fe200078efcff */
[----:B------:R-:W-:Y:S01]  /*2400*/  IMAD.WIDE R82, R46, 0x2, R74 ;  /* 0x000000022e527825 */ /* 0x000fe200078e024a */
[----:B------:R-:W-:Y:S01]  /*2410*/  ISETP.GE.AND P0, PT, R87, UR16, PT ;  /* 0x0000001057007c0c */ /* 0x000fe2000bf06270 */
[----:B------:R0:W5:Y:S01]  /*2420*/  @!P2 LDG.E.U16 R157, desc[UR14][R80.64] ;  /* 0x0000000e509da981 */ /* 0x000162000c1e1500 */
[----:B------:R-:W-:Y:S01]  /*2430*/  PRMT R134, RZ, 0x7610, R134 ;  /* 0x00007610ff867816 */ /* 0x000fe20000000086 */
[--C-:B------:R-:W-:Y:S01]  /*2440*/  IMAD.WIDE R78, R50, 0x2, R74.reuse ;  /* 0x00000002324e7825 */ /* 0x100fe200078e024a */
[----:B------:R-:W-:Y:S01]  /*2450*/  LOP3.LUT R87, R86, 0x30, RZ, 0xfc, !PT ;  /* 0x0000003056577812 */ /* 0x000fe200078efcff */
[----:B------:R-:W5:Y:S01]  /*2460*/  @!P5 LDG.E.U16 R136, desc[UR14][R82.64] ;  /* 0x0000000e5288d981 */ /* 0x000f62000c1e1500 */
[----:B------:R-:W-:Y:S01]  /*2470*/  ISETP.GE.AND P1, PT, R76, UR16, PT ;  /* 0x000000104c007c0c */ /* 0x000fe2000bf26270 */
[----:B------:R-:W-:Y:S01]  /*2480*/  IMAD.WIDE R76, R52, 0x2, R74 ;  /* 0x00000002344c7825 */ /* 0x000fe200078e024a */
[----:B------:R-:W-:Y:S01]  /*2490*/  PRMT R141, RZ, 0x7610, R141 ;  /* 0x00007610ff8d7816 */ /* 0x000fe2000000008d */
[----:B------:R-:W5:Y:S01]  /*24a0*/  @!P4 LDG.E.U16 R134, desc[UR14][R78.64] ;  /* 0x0000000e4e86c981 */ /* 0x000f62000c1e1500 */
[----:B0-----:R-:W-:Y:S01]  /*24b0*/  LOP3.LUT R80, R86, 0x36, RZ, 0xfc, !PT ;  /* 0x0000003656507812 */ /* 0x001fe200078efcff */
[----:B------:R-:W-:Y:S01]  /*24c0*/  IMAD.WIDE R84, R54, 0x2, R74 ;  /* 0x0000000236547825 */ /* 0x000fe200078e024a */
[----:B------:R-:W-:-:S02]  /*24d0*/  LOP3.LUT R114, R86, 0x32, RZ, 0xfc, !PT ;  /* 0x0000003256727812 */ /* 0x000fc400078efcff */
[----:B------:R0:W5:Y:S01]  /*24e0*/  @!P3 LDG.E.U16 R141, desc[UR14][R76.64] ;  /* 0x0000000e4c8db981 */ /* 0x000162000c1e1500 */
[----:B------:R-:W-:Y:S02]  /*24f0*/  ISETP.GE.AND P5, PT, R87, UR16, PT ;  /* 0x0000001057007c0c */ /* 0x000fe4000bfa6270 */
[----:B------:R-:W-:Y:S02]  /*2500*/  PRMT R139, RZ, 0x7610, R139 ;  /* 0x00007610ff8b7816 */ /* 0x000fe4000000008b */
[----:B------:R-:W-:Y:S01]  /*2510*/  ISETP.GE.AND P4, PT, R80, UR16, PT ;  /* 0x0000001050007c0c */ /* 0x000fe2000bf86270 */
[----:B------:R-:W-:Y:S01]  /*2520*/  IMAD.WIDE R80, R21, 0x2, R74 ;  /* 0x0000000215507825 */ /* 0x000fe200078e024a */
[----:B------:R-:W-:Y:S02]  /*2530*/  PRMT R118, RZ, 0x7610, R118 ;  /* 0x00007610ff767816 */ /* 0x000fe40000000076 */
[----:B------:R-:W-:Y:S01]  /*2540*/  ISETP.GE.AND P2, PT, R114, UR16, PT ;  /* 0x0000001072007c0c */ /* 0x000fe2000bf46270 */
[----:B------:R-:W5:Y:S01]  /*2550*/  @!P6 LDG.E.U16 R139, desc[UR14][R84.64] ;  /* 0x0000000e548be981 */ /* 0x000f62000c1e1500 */
[----:B0-----:R-:W-:-:S02]  /*2560*/  LOP3.LUT R76, R86, 0x3c, RZ, 0xfc, !PT ;  /* 0x0000003c564c7812 */ /* 0x001fc400078efcff */
[C---:B------:R-:W-:Y:S01]  /*2570*/  LOP3.LUT R87, R86.reuse, 0x34, RZ, 0xfc, !PT ;  /* 0x0000003456577812 */ /* 0x040fe200078efcff */
[----:B------:R-:W-:Y:S01]  /*2580*/  IMAD.WIDE R82, R51, 0x2, R74 ;  /* 0x0000000233527825 */ /* 0x000fe200078e024a */
[----:B------:R-:W-:Y:S01]  /*2590*/  LOP3.LUT R114, R86, 0x3a, RZ, 0xfc, !PT ;  /* 0x0000003a56727812 */ /* 0x000fe200078efcff */
[----:B------:R-:W5:Y:S01]  /*25a0*/  @!P0 LDG.E.U16 R118, desc[UR14][R80.64] ;  /* 0x0000000e50768981 */ /* 0x000f62000c1e1500 */
[----:B------:R-:W-:Y:S02]  /*25b0*/  PRMT R155, RZ, 0x7610, R155 ;  /* 0x00007610ff9b7816 */ /* 0x000fe4000000009b */
[----:B------:R-:W-:Y:S01]  /*25c0*/  ISETP.GE.AND P6, PT, R76, UR16, PT ;  /* 0x000000104c007c0c */ /* 0x000fe2000bfc6270 */
[----:B------:R-:W-:Y:S01]  /*25d0*/  IMAD.WIDE R76, R55, 0x2, R74 ;  /* 0x00000002374c7825 */ /* 0x000fe200078e024a */
[----:B------:R-:W-:Y:S02]  /*25e0*/  PRMT R132, RZ, 0x7610, R132 ;  /* 0x00007610ff847816 */ /* 0x000fe40000000084 */
[----:B------:R-:W-:Y:S01]  /*25f0*/  ISETP.GE.AND P3, PT, R87, UR16, PT ;  /* 0x0000001057007c0c */ /* 0x000fe2000bf66270 */
[----:B------:R0:W5:Y:S01]  /*2600*/  @!P1 LDG.E.U16 R155, desc[UR14][R82.64] ;  /* 0x0000000e529b9981 */ /* 0x000162000c1e1500 */
[----:B------:R-:W-:-:S02]  /*2610*/  ISETP.GE.AND P0, PT, R114, UR16, PT ;  /* 0x0000001072007c0c */ /* 0x000fc4000bf06270 */
[C---:B------:R-:W-:Y:S01]  /*2620*/  LOP3.LUT R87, R86.reuse, 0x38, RZ, 0xfc, !PT ;  /* 0x0000003856577812 */ /* 0x040fe200078efcff */
[----:B------:R1:W5:Y:S01]  /*2630*/  @!P5 LDG.E.U16 R132, desc[UR14][R76.64] ;  /* 0x0000000e4c84d981 */ /* 0x000362000c1e1500 */
[----:B------:R-:W-:Y:S02]  /*2640*/  LOP3.LUT R114, R86, 0x3e, RZ, 0xfc, !PT ;  /* 0x0000003e56727812 */ /* 0x000fe400078efcff */
[----:B------:R-:W-:Y:S02]  /*2650*/  ISETP.GE.AND P1, PT, R87, UR16, PT ;  /* 0x0000001057007c0c */ /* 0x000fe4000bf26270 */
[----:B------:R-:W-:Y:S01]  /*2660*/  ISETP.GE.AND P5, PT, R114, UR16, PT ;  /* 0x0000001072007c0c */ /* 0x000fe2000bfa6270 */
[----:B------:R-:W-:Y:S01]  /*2670*/  IMAD.WIDE R78, R22, 0x2, R74 ;  /* 0x00000002164e7825 */ /* 0x000fe200078e024a */
[----:B------:R-:W-:Y:S02]  /*2680*/  PRMT R153, RZ, 0x7610, R153 ;  /* 0x00007610ff997816 */ /* 0x000fe40000000099 */
[----:B------:R-:W-:Y:S01]  /*2690*/  PRMT R116, RZ, 0x7610, R116 ;  /* 0x00007610ff747816 */ /* 0x000fe20000000074 */
[----:B0-----:R-:W-:Y:S01]  /*26a0*/  IMAD.WIDE R82, R115, 0x2, R74 ;  /* 0x0000000273527825 */ /* 0x001fe200078e024a */
[----:B------:R-:W-:-:S02]  /*26b0*/  PRMT R137, RZ, 0x7610, R137 ;  /* 0x00007610ff897816 */ /* 0x000fc40000000089 */
[----:B------:R0:W5:Y:S01]  /*26c0*/  @!P2 LDG.E.U16 R153, desc[UR14][R78.64] ;  /* 0x0000000e4e99a981 */ /* 0x000162000c1e1500 */
[----:B------:R-:W-:Y:S01]  /*26d0*/  PRMT R130, RZ, 0x7610, R130 ;  /* 0x00007610ff827816 */ /* 0x000fe20000000082 */
[----:B------:R-:W-:Y:S01]  /*26e0*/  IMAD.WIDE R86, R113, 0x2, R74 ;  /* 0x0000000271567825 */ /* 0x000fe200078e024a */
[----:B------:R-:W-:Y:S01]  /*26f0*/  PRMT R151, RZ, 0x7610, R151 ;  /* 0x00007610ff977816 */ /* 0x000fe20000000097 */
[----:B------:R-:W5:Y:S01]  /*2700*/  @!P3 LDG.E.U16 R116, desc[UR14][R82.64] ;  /* 0x0000000e5274b981 */ /* 0x000f62000c1e1500 */
[----:B------:R-:W-:Y:S01]  /*2710*/  PRMT R114, RZ, 0x7610, R114 ;  /* 0x00007610ff727816 */ /* 0x000fe20000000072 */
[----:B------:R-:W-:Y:S01]  /*2720*/  IMAD.WIDE R80, R111, 0x2, R74 ;  /* 0x000000026f507825 */ /* 0x000fe200078e024a */
[----:B------:R-:W-:Y:S01]  /*2730*/  PRMT R135, RZ, 0x7610, R135 ;  /* 0x00007610ff877816 */ /* 0x000fe20000000087 */
[----:B------:R-:W5:Y:S02]  /*2740*/  @!P4 LDG.E.U16 R137, desc[UR14][R86.64] ;  /* 0x0000000e5689c981 */ /* 0x000f64000c1e1500 */
[----:B------:R-:W-:-:S02]  /*2750*/  IMAD.WIDE R84, R73, 0x2, R74 ;  /* 0x0000000249547825 */ /* 0x000fc400078e024a */
[----:B------:R0:W5:Y:S02]  /*2760*/  @!P1 LDG.E.U16 R130, desc[UR14][R80.64] ;  /* 0x0000000e50829981 */ /* 0x000164000c1e1500 */
[--C-:B-1----:R-:W-:Y:S02]  /*2770*/  IMAD.WIDE R76, R72, 0x2, R74.reuse ;  /* 0x00000002484c7825 */ /* 0x102fe400078e024a */
[----:B------:R-:W5:Y:S02]  /*2780*/  @!P0 LDG.E.U16 R151, desc[UR14][R84.64] ;  /* 0x0000000e54978981 */ /* 0x000f64000c1e1500 */
[----:B0-----:R-:W-:Y:S02]  /*2790*/  IMAD.WIDE R78, R71, 0x2, R74 ;  /* 0x00000002474e7825 */ /* 0x001fe400078e024a */
[----:B------:R0:W5:Y:S04]  /*27a0*/  @!P6 LDG.E.U16 R114, desc[UR14][R76.64] ;  /* 0x0000000e4c72e981 */ /* 0x000168000c1e1500 */
[----:B------:R1:W5:Y:S01]  /*27b0*/  @!P5 LDG.E.U16 R135, desc[UR14][R78.64] ;  /* 0x0000000e4e87d981 */ /* 0x000362000c1e1500 */
[----:B------:R-:W-:Y:S01]  /*27c0*/  BAR.SYNC.DEFER_BLOCKING 0x0 ;  /* 0x0000000000007b1d */ /* 0x000fe20000010000 */
[----:B------:R-:W-:Y:S01]  /*27d0*/  ISETP.GE.AND P2, PT, R2, UR16, PT ;  /* 0x0000001002007c0c */ /* 0x000fe2000bf46270 */
[----:B------:R-:W-:-:S02]  /*27e0*/  IMAD.MOV.U32 R80, RZ, RZ, R112 ;  /* 0x000000ffff507224 */ /* 0x000fc400078e0070 */
[----:B------:R-:W-:Y:S01]  /*27f0*/  IMAD.MOV.U32 R81, RZ, RZ, R121 ;  /* 0x000000ffff517224 */ /* 0x000fe200078e0079 */
[----:B------:R-:W-:Y:S01]  /*2800*/  PRMT R112, RZ, 0x7610, R112 ;  /* 0x00007610ff707816 */ /* 0x000fe20000000070 */
[----:B------:R-:W-:Y:S01]  /*2810*/  IMAD.WIDE R86, R60, 0x2, R80 ;  /* 0x000000023c567825 */ /* 0x000fe200078e0250 */
[----:B------:R-:W-:-:S03]  /*2820*/  PRMT R133, RZ, 0x7610, R133 ;  /* 0x00007610ff857816 */ /* 0x000fc60000000085 */
[----:B0-----:R-:W-:Y:S02]  /*2830*/  IMAD.MOV.U32 R76, RZ, RZ, R146 ;  /* 0x000000ffff4c7224 */ /* 0x001fe400078e0092 */
[----:B------:R-:W-:Y:S01]  /*2840*/  IMAD.MOV.U32 R77, RZ, RZ, R127 ;  /* 0x000000ffff4d7224 */ /* 0x000fe200078e007f */
[----:B------:R-:W-:Y:S01]  /*2850*/  PRMT R131, RZ, 0x7610, R131 ;  /* 0x00007610ff837816 */ /* 0x000fe20000000083 */
[----:B------:R-:W-:Y:S01]  /*2860*/  IMAD.WIDE R82, R60, 0x2, R76 ;  /* 0x000000023c527825 */ /* 0x000fe200078e024c */
[----:B------:R0:W5:Y:S03]  /*2870*/  @!P2 LDG.E.U16 R112, desc[UR14][R86.64] ;  /* 0x0000000e5670a981 */ /* 0x000166000c1e1500 */
[----:B-1----:R-:W-:Y:S02]  /*2880*/  IMAD.MOV.U32 R78, RZ, RZ, R144 ;  /* 0x000000ffff4e7224 */ /* 0x002fe400078e0090 */
[----:B------:R-:W-:Y:S01]  /*2890*/  IMAD.MOV.U32 R79, RZ, RZ, R125 ;  /* 0x000000ffff4f7224 */ /* 0x000fe200078e007d */
[----:B------:R1:W5:Y:S01]  /*28a0*/  @!P2 LDG.E.U16 R133, desc[UR14][R82.64] ;  /* 0x0000000e5285a981 */ /* 0x000362000c1e1500 */
[----:B0-----:R-:W-:-:S02]  /*28b0*/  IMAD.MOV.U32 R86, RZ, RZ, R88 ;  /* 0x000000ffff567224 */ /* 0x001fc400078e0058 */
[----:B------:R-:W-:Y:S01]  /*28c0*/  IMAD.MOV.U32 R87, RZ, RZ, R89 ;  /* 0x000000ffff577224 */ /* 0x000fe200078e0059 */
[----:B------:R-:W-:Y:S01]  /*28d0*/  PRMT R121, RZ, 0x7610, R121 ;  /* 0x00007610ff797816 */ /* 0x000fe20000000079 */
[----:B------:R-:W-:-:S04]  /*28e0*/  IMAD.WIDE R88, R60, 0x2, R86 ;  /* 0x000000023c587825 */ /* 0x000fc800078e0256 */
[----:B-1----:R-:W-:Y:S01]  /*28f0*/  IMAD.MOV.U32 R82, RZ, RZ, R90 ;  /* 0x000000ffff527224 */ /* 0x002fe200078e005a */
[----:B------:R0:W5:Y:S01]  /*2900*/  @!P2 LDG.E.U16 R131, desc[UR14][R88.64] ;  /* 0x0000000e5883a981 */ /* 0x000162000c1e1500 */
[----:B------:R-:W-:Y:S02]  /*2910*/  IMAD.MOV.U32 R83, RZ, RZ, R91 ;  /* 0x000000ffff537224 */ /* 0x000fe400078e005b */
[----:B------:R-:W-:Y:S01]  /*2920*/  IMAD.WIDE R90, R60, 0x2, R78 ;  /* 0x000000023c5a7825 */ /* 0x000fe200078e024e */
[----:B------:R-:W-:-:S04]  /*2930*/  PRMT R127, RZ, 0x7610, R127 ;  /* 0x00007610ff7f7816 */ /* 0x000fc8000000007f */
[----:B------:R1:W5:Y:S01]  /*2940*/  @!P2 LDG.E.U16 R121, desc[UR14][R90.64] ;  /* 0x0000000e5a79a981 */ /* 0x000362000c1e1500 */
[--C-:B0-----:R-:W-:Y:S02]  /*2950*/  IMAD.MOV.U32 R88, RZ, RZ, R110.reuse ;  /* 0x000000ffff587224 */ /* 0x101fe400078e006e */
[----:B------:R-:W-:Y:S01]  /*2960*/  IMAD.MOV.U32 R89, RZ, RZ, R119 ;  /* 0x000000ffff597224 */ /* 0x000fe200078e0077 */
[----:B------:R-:W-:Y:S01]  /*2970*/  PRMT R110, RZ, 0x7610, R110 ;  /* 0x00007610ff6e7816 */ /* 0x000fe2000000006e */
[----:B------:R-:W-:-:S04]  /*2980*/  IMAD.WIDE R84, R60, 0x2, R82 ;  /* 0x000000023c547825 */ /* 0x000fc800078e0252 */
[----:B-1----:R-:W-:Y:S01]  /*2990*/  IMAD.WIDE R90, R60, 0x2, R88 ;  /* 0x000000023c5a7825 */ /* 0x002fe200078e0258 */
[----:B------:R0:W5:Y:S04]  /*29a0*/  @!P2 LDG.E.U16 R127, desc[UR14][R84.64] ;  /* 0x0000000e547fa981 */ /* 0x000168000c1e1500 */
[----:B------:R1:W5:Y:S01]  /*29b0*/  @!P2 LDG.E.U16 R110, desc[UR14][R90.64] ;  /* 0x0000000e5a6ea981 */ /* 0x000362000c1e1500 */
[----:B------:R-:W-:Y:S02]  /*29c0*/  PRMT R119, RZ, 0x7610, R119 ;  /* 0x00007610ff777816 */ /* 0x000fe40000000077 */
[----:B------:R-:W-:Y:S01]  /*29d0*/  PRMT R125, RZ, 0x7610, R125 ;  /* 0x00007610ff7d7816 */ /* 0x000fe2000000007d */
[----:B0-----:R-:W-:Y:S02]  /*29e0*/  IMAD.MOV.U32 R84, RZ, RZ, R94 ;  /* 0x000000ffff547224 */ /* 0x001fe400078e005e */
[----:B-1----:R-:W-:-:S02]  /*29f0*/  IMAD.MOV.U32 R90, RZ, RZ, R92 ;  /* 0x000000ffff5a7224 */ /* 0x002fc400078e005c */
[----:B------:R-:W-:Y:S02]  /*2a00*/  IMAD.MOV.U32 R91, RZ, RZ, R93 ;  /* 0x000000ffff5b7224 */ /* 0x000fe400078e005d */
[----:B------:R-:W-:Y:S02]  /*2a10*/  IMAD.MOV.U32 R85, RZ, RZ, R95 ;  /* 0x000000ffff557224 */ /* 0x000fe400078e005f */
[----:B------:R-:W-:-:S04]  /*2a20*/  IMAD.WIDE R92, R60, 0x2, R90 ;  /* 0x000000023c5c7825 */ /* 0x000fc800078e025a */
[----:B------:R-:W-:Y:S01]  /*2a30*/  IMAD.WIDE R94, R60, 0x2, R84 ;  /* 0x000000023c5e7825 */ /* 0x000fe200078e0254 */
[----:B------:R0:W5:Y:S01]  /*2a40*/  @!P2 LDG.E.U16 R119, desc[UR14][R92.64] ;  /* 0x0000000e5c77a981 */ /* 0x000162000c1e1500 */
[----:B------:R-:W-:-:S03]  /*2a50*/  PRMT R129, RZ, 0x7610, R129 ;  /* 0x00007610ff817816 */ /* 0x000fc60000000081 */
[----:B------:R1:W5:Y:S01]  /*2a60*/  @!P2 LDG.E.U16 R125, desc[UR14][R94.64] ;  /* 0x0000000e5e7da981 */ /* 0x000362000c1e1500 */
[----:B0-----:R-:W-:Y:S02]  /*2a70*/  IMAD.MOV.U32 R92, RZ, RZ, R142 ;  /* 0x000000ffff5c7224 */ /* 0x001fe400078e008e */
[----:B------:R-:W-:Y:S02]  /*2a80*/  IMAD.MOV.U32 R93, RZ, RZ, R123 ;  /* 0x000000ffff5d7224 */ /* 0x000fe400078e007b */
[----:B-1----:R-:W-:Y:S01]  /*2a90*/  IMAD.WIDE R94, R60, 0x2, R92 ;  /* 0x000000023c5e7825 */ /* 0x002fe200078e025c */
[----:B------:R-:W-:-:S04]  /*2aa0*/  PRMT R123, RZ, 0x7610, R123 ;  /* 0x00007610ff7b7816 */ /* 0x000fc8000000007b */
[----:B------:R0:W5:Y:S02]  /*2ab0*/  @!P2 LDG.E.U16 R129, desc[UR14][R94.64] ;  /* 0x0000000e5e81a981 */ /* 0x000164000c1e1500 */
[----:B0-----:R-:W-:Y:S02]  /*2ac0*/  IMAD.MOV.U32 R94, RZ, RZ, R96 ;  /* 0x000000ffff5e7224 */ /* 0x001fe400078e0060 */
[----:B------:R-:W-:Y:S02]  /*2ad0*/  IMAD.MOV.U32 R95, RZ, RZ, R97 ;  /* 0x000000ffff5f7224 */ /* 0x000fe400078e0061 */
[----:B------:R-:W-:Y:S01]  /*2ae0*/  IMAD.WIDE R96, R60, 0x2, R94 ;  /* 0x000000023c607825 */ /* 0x000fe200078e025e */
        /* <DEDUP_REMOVED lines=29> */
[----:B------:R-:W-:-:S05]  /*2cc0*/  IMAD.WIDE R108, R60, 0x2, R106 ;  /* 0x000000023c6c7825 */ /* 0x000fca00078e026a */
[----:B------:R-:W5:Y:S04]  /*2cd0*/  @!P2 LDG.E.U16 R152, desc[UR14][R108.64] ;  /* 0x0000000e6c98a981 */ /* 0x000f68000c1e1500 */
[----:B--2---:R-:W-:Y:S04]  /*2ce0*/  STS.U16 [R20+UR12], R117 ;  /* 0x0000007514007988 */ /* 0x004fe8000800040c */
[----:B---3--:R-:W-:Y:S04]  /*2cf0*/  STS.U16 [R20+UR12+0x400], R41 ;  /* 0x0004002914007988 */ /* 0x008fe8000800040c */
[----:B----4-:R-:W-:Y:S04]  /*2d00*/  STS.U16 [R20+UR12+0x800], R140 ;  /* 0x0008008c14007988 */ /* 0x010fe8000800040c */
[----:B-----5:R-:W-:Y:S04]  /*2d10*/  STS.U16 [R20+UR12+0xc00], R138 ;  /* 0x000c008a14007988 */ /* 0x020fe8000800040c */
[----:B------:R-:W-:Y:S04]  /*2d20*/  STS.U16 [R20+UR12+0x1000], R136 ;  /* 0x0010008814007988 */ /* 0x000fe8000800040c */
        /* <DEDUP_REMOVED lines=29> */
[----:B------:R-:W-:Y:S01]  /*2f00*/  STS.U16 [R20+UR12+0x2800], R129 ;  /* 0x0028008114007988 */ /* 0x000fe2000800040c */
[----:B------:R-:W-:Y:S01]  /*2f10*/  UMOV UR4, UR13 ;  /* 0x0000000d00047c82 */ /* 0x000fe20008000000 */
[----:B------:R-:W-:Y:S01]  /*2f20*/  UMOV UR5, 0x40000040 ;  /* 0x4000004000057882 */ /* 0x000fe20000000000 */
[----:B------:R-:W-:Y:S01]  /*2f30*/  UMOV UR7, 0x40000040 ;  /* 0x4000004000077882 */ /* 0x000fe20000000000 */
[----:B------:R-:W-:Y:S04]  /*2f40*/  STS.U16 [R20+UR12+0x2c00], R146 ;  /* 0x002c009214007988 */ /* 0x000fe8000800040c */
[----:B------:R-:W-:Y:S04]  /*2f50*/  STS.U16 [R58+UR12+0x2100], R127 ;  /* 0x0021007f3a007988 */ /* 0x000fe8000800040c */
[----:B------:R-:W-:Y:S04]  /*2f60*/  STS.U16 [R58+UR12+0x2500], R125 ;  /* 0x0025007d3a007988 */ /* 0x000fe8000800040c */
[----:B------:R0:W-:Y:S04]  /*2f70*/  STS.U16 [R58+UR12+0x2900], R123 ;  /* 0x0029007b3a007988 */ /* 0x0001e8000800040c */
[----:B------:R-:W-:Y:S04]  /*2f80*/  STS.U16 [R58+UR12+0x2d00], R148 ;  /* 0x002d00943a007988 */ /* 0x000fe8000800040c */
[----:B------:R-:W-:Y:S04]  /*2f90*/  STS.U16 [R57+UR12+0x2200], R112 ;  /* 0x0022007039007988 */ /* 0x000fe8000800040c */
[----:B------:R-:W-:Y:S04]  /*2fa0*/  STS.U16 [R57+UR12+0x2600], R110 ;  /* 0x0026006e39007988 */ /* 0x000fe8000800040c */
[----:B------:R-:W-:Y:S04]  /*2fb0*/  STS.U16 [R57+UR12+0x2a00], R142 ;  /* 0x002a008e39007988 */ /* 0x000fe8000800040c */
[----:B------:R-:W-:Y:S04]  /*2fc0*/  STS.U16 [R57+UR12+0x2e00], R150 ;  /* 0x002e009639007988 */ /* 0x000fe8000800040c */
[----:B------:R-:W-:Y:S04]  /*2fd0*/  STS.U16 [R56+UR12+0x2300], R121 ;  /* 0x0023007938007988 */ /* 0x000fe8000800040c */
[----:B------:R1:W-:Y:S04]  /*2fe0*/  STS.U16 [R56+UR12+0x2700], R119 ;  /* 0x0027007738007988 */ /* 0x0003e8000800040c */
[----:B------:R2:W-:Y:S04]  /*2ff0*/  STS.U16 [R56+UR12+0x2b00], R144 ;  /* 0x002b009038007988 */ /* 0x0005e8000800040c */
[----:B------:R3:W-:Y:S01]  /*3000*/  STS.U16 [R56+UR12+0x2f00], R152 ;  /* 0x002f009838007988 */ /* 0x0007e2000800040c */
[----:B------:R4:W-:Y:S06]  /*3010*/  MEMBAR.ALL.CTA ;  /* 0x0000000000007992 */ /* 0x0009ec0000008000 */
[----:B----4-:R-:W4:Y:S02]  /*3020*/  FENCE.VIEW.ASYNC.S ;  /* 0x00000000000073c6 */ /* 0x010f240000000000 */
[----:B----4-:R-:W-:Y:S06]  /*3030*/  BAR.SYNC.DEFER_BLOCKING 0x0 ;  /* 0x0000000000007b1d */ /* 0x010fec0000010000 */
[----:B------:R-:W-:-:S06]  /*3040*/  WARPGROUP.ARRIVE ;  /* 0x00000000000079c5 */ /* 0x000fcc0000000000 */
[----:B------:R-:W-:Y:S04]  /*3050*/  HGMMA.64x32x16.F32 R24, gdesc[UR4].tnspA, R24 ;  /* 0x20600000041879f0 */ /* 0x000fe80008700818 */
[----:B------:R-:W-:Y:S04]  /*3060*/  HGMMA.64x32x16.F32 R24, gdesc[UR8].tnspA, R24 ;  /* 0x20600000081879f0 */ /* 0x000fe80008700818 */
[----:B------:R-:W-:Y:S01]  /*3070*/  HGMMA.64x32x16.F32 R24, gdesc[UR20].tnspA, R24 ;  /* 0x20600000141879f0 */ /* 0x000fe20008700818 */
[----:B------:R-:W-:-:S05]  /*3080*/  VIADD R53, R53, 0xffffffff ;  /* 0xffffffff35357836 */ /* 0x000fca0000000000 */
[----:B------:R-:W-:Y:S01]  /*3090*/  ISETP.NE.U32.AND P0, PT, R53, RZ, PT ;  /* 0x000000ff3500720c */ /* 0x000fe20003f05070 */
[----:B------:R-:W-:Y:S01]  /*30a0*/  HGMMA.64x32x16.F32 R24, gdesc[UR24].tnspA, R24, gsb0 ;  /* 0x20600000181879f0 */ /* 0x000fe20008000818 */
[----:B------:R-:W-:Y:S01]  /*30b0*/  IMAD.WIDE R108, R59, 0x2, R106 ;  /* 0x000000023b6c7825 */ /* 0x000fe200078e026a */
[----:B------:R-:W-:-:S03]  /*30c0*/  UIADD3 UR16, UR16, -0x40, URZ ;  /* 0xffffffc010107890 */ /* 0x000fc6000fffe03f */
[----:B------:R-:W-:-:S04]  /*30d0*/  IMAD.WIDE R106, R59, 0x2, R104 ;  /* 0x000000023b6a7825 */ /* 0x000fc800078e0268 */
[----:B------:R-:W-:-:S04]  /*30e0*/  IMAD.WIDE R104, R59, 0x2, R102 ;  /* 0x000000023b687825 */ /* 0x000fc800078e0266 */
[----:B------:R-:W-:-:S04]  /*30f0*/  IMAD.WIDE R102, R59, 0x2, R100 ;  /* 0x000000023b667825 */ /* 0x000fc800078e0264 */
[----:B0-----:R-:W-:-:S04]  /*3100*/  IMAD.WIDE R122, R59, 0x2, R92 ;  /* 0x000000023b7a7825 */ /* 0x001fc800078e025c */
[----:B-1----:R-:W-:-:S04]  /*3110*/  IMAD.WIDE R118, R59, 0x2, R88 ;  /* 0x000000023b767825 */ /* 0x002fc800078e0258 */
[----:B------:R-:W-:-:S04]  /*3120*/  IMAD.WIDE R124, R59, 0x2, R78 ;  /* 0x000000023b7c7825 */ /* 0x000fc800078e024e */
[----:B------:R-:W-:-:S04]  /*3130*/  IMAD.WIDE R120, R59, 0x2, R80 ;  /* 0x000000023b787825 */ /* 0x000fc800078e0250 */
[----:B------:R-:W-:-:S04]  /*3140*/  IMAD.WIDE R126, R59, 0x2, R76 ;  /* 0x000000023b7e7825 */ /* 0x000fc800078e024c */
[----:B------:R-:W-:-:S04]  /*3150*/  IMAD.WIDE R100, R59, 0x2, R98 ;  /* 0x000000023b647825 */ /* 0x000fc800078e0262 */
[----:B------:R-:W-:-:S04]  /*3160*/  IMAD.WIDE R98, R59, 0x2, R96 ;  /* 0x000000023b627825 */ /* 0x000fc800078e0260 */
[----:B------:R-:W-:-:S04]  /*3170*/  IMAD.WIDE R96, R59, 0x2, R94 ;  /* 0x000000023b607825 */ /* 0x000fc800078e025e */
[----:B------:R-:W-:-:S04]  /*3180*/  IMAD.WIDE R92, R59, 0x2, R90 ;  /* 0x000000023b5c7825 */ /* 0x000fc800078e025a */
[----:B------:R-:W-:Y:S02]  /*3190*/  IMAD.MOV.U32 R142, RZ, RZ, R122 ;  /* 0x000000ffff8e7224 */ /* 0x000fe400078e007a */
[----:B------:R-:W-:Y:S01]  /*31a0*/  IMAD.WIDE R94, R59, 0x2, R84 ;  /* 0x000000023b5e7825 */ /* 0x000fe200078e0254 */
[----:B------:R-:W-:-:S03]  /*31b0*/  WARPGROUP.DEPBAR.LE gsb0, 0x0 ;  /* 0x00008000000079c5 */ /* 0x000fc60000010000 */
[----:B------:R-:W-:-:S04]  /*31c0*/  IMAD.WIDE R88, R59, 0x2, R86 ;  /* 0x000000023b587825 */ /* 0x000fc800078e0256 */
[----:B------:R-:W-:Y:S02]  /*31d0*/  IMAD.MOV.U32 R110, RZ, RZ, R118 ;  /* 0x000000ffff6e7224 */ /* 0x000fe400078e0076 */
[----:B--2---:R-:W-:Y:S02]  /*31e0*/  IMAD.MOV.U32 R144, RZ, RZ, R124 ;  /* 0x000000ffff907224 */ /* 0x004fe400078e007c */
[----:B------:R-:W-:-:S04]  /*31f0*/  IMAD.WIDE R90, R59, 0x2, R82 ;  /* 0x000000023b5a7825 */ /* 0x000fc800078e0252 */
[----:B------:R-:W-:Y:S02]  /*3200*/  IMAD.MOV.U32 R112, RZ, RZ, R120 ;  /* 0x000000ffff707224 */ /* 0x000fe400078e0078 */
[----:B------:R-:W-:-:S04]  /*3210*/  IMAD.WIDE R74, R61, 0x2, R74 ;  /* 0x000000023d4a7825 */ /* 0x000fc800078e024a */
[----:B------:R-:W-:Y:S01]  /*3220*/  IMAD.MOV.U32 R146, RZ, RZ, R126 ;  /* 0x000000ffff927224 */ /* 0x000fe200078e007e */
[----:B---3--:R-:W-:Y:S06]  /*3230*/  @P0 BRA `(.L_x_1) ;  /* 0xffffffe800dc0947 */ /* 0x008fec000383ffff */
[----:B------:R-:W-:Y:S02]  /*3240*/  F2FP.F16.F32.PACK_AB R35, R39, R35 ;  /* 0x000000232723723e */ /* 0x000fe400000000ff */
[----:B------:R-:W-:Y:S02]  /*3250*/  F2FP.F16.F32.PACK_AB R34, R38, R34 ;  /* 0x000000222622723e */ /* 0x000fe400000000ff */
[----:B------:R-:W-:Y:S02]  /*3260*/  F2FP.F16.F32.PACK_AB R33, R37, R33 ;  /* 0x000000212521723e */ /* 0x000fe400000000ff */
[----:B------:R-:W-:Y:S02]  /*3270*/  F2FP.F16.F32.PACK_AB R32, R36, R32 ;  /* 0x000000202420723e */ /* 0x000fe400000000ff */
[----:B------:R-:W-:Y:S02]  /*3280*/  F2FP.F16.F32.PACK_AB R27, R31, R27 ;  /* 0x0000001b1f1b723e */ /* 0x000fe400000000ff */
[----:B------:R-:W-:-:S02]  /*3290*/  F2FP.F16.F32.PACK_AB R26, R30, R26 ;  /* 0x0000001a1e1a723e */ /* 0x000fc400000000ff */
[----:B------:R-:W-:Y:S02]  /*32a0*/  F2FP.F16.F32.PACK_AB R25, R29, R25 ;  /* 0x000000191d19723e */ /* 0x000fe400000000ff */
[----:B------:R-:W-:-:S07]  /*32b0*/  F2FP.F16.F32.PACK_AB R24, R28, R24 ;  /* 0x000000181c18723e */ /* 0x000fce00000000ff */
.L_x_0:
[----:B------:R-:W-:Y:S01]  /*32c0*/  BAR.SYNC.DEFER_BLOCKING 0x0 ;  /* 0x0000000000007b1d */ /* 0x000fe20000010000 */
[C---:B------:R-:W-:Y:S02]  /*32d0*/  IMAD.SHL.U32 R21, R0.reuse, 0x80, RZ ;  /* 0x0000008000157824 */ /* 0x040fe400078e00ff */
[C---:B------:R-:W-:Y:S02]  /*32e0*/  IMAD.SHL.U32 R2, R0.reuse, 0x10, RZ ;  /* 0x0000001000027824 */ /* 0x040fe400078e00ff */
[----:B------:R-:W-:Y:S01]  /*32f0*/  IMAD.SHL.U32 R20, R0, 0x8, RZ ;  /* 0x0000000800147824 */ /* 0x000fe200078e00ff */
[----:B------:R-:W-:Y:S01]  /*3300*/  LOP3.LUT R21, R21, 0x400, RZ, 0xc0, !PT ;  /* 0x0000040015157812 */ /* 0x000fe200078ec0ff */
[----:B------:R-:W-:Y:S01]  /*3310*/  ULDC UR4, c[0x0][0x244] ;  /* 0x0000910000047ab9 */ /* 0x000fe20000000800 */
[----:B------:R-:W-:Y:S01]  /*3320*/  LOP3.LUT R0, R2, 0x70, RZ, 0xc0, !PT ;  /* 0x0000007002007812 */ /* 0x000fe200078ec0ff */
[----:B------:R-:W-:Y:S01]  /*3330*/  ULDC.64 UR6, c[0x0][0x228] ;  /* 0x00008a0000067ab9 */ /* 0x000fe20000000a00 */
[----:B------:R-:W-:-:S02]  /*3340*/  LOP3.LUT R20, R20, 0x380, RZ, 0xc0, !PT ;  /* 0x0000038014147812 */ /* 0x000fc400078ec0ff */
[----:B------:R-:W-:Y:S01]  /*3350*/  IADD3 R21, R21, UR12, R0 ;  /* 0x0000000c15157c10 */ /* 0x000fe2000fffe000 */
[C---:B------:R-:W-:Y:S01]  /*3360*/  IMAD R0, R19.reuse, UR4, RZ ;  /* 0x0000000413007c24 */ /* 0x040fe2000f8e02ff */
[----:B------:R-:W-:Y:S01]  /*3370*/  LOP3.LUT R30, R2, 0x7f0, RZ, 0xc0, !PT ;  /* 0x000007f0021e7812 */ /* 0x000fe200078ec0ff */
[----:B------:R-:W-:Y:S01]  /*3380*/  ULDC.64 UR4, c[0x0][0x220] ;  /* 0x0000880000047ab9 */ /* 0x000fe20000000a00 */
[----:B------:R-:W-:Y:S01]  /*3390*/  ISETP.GE.AND P0, PT, R19, UR6, PT ;  /* 0x0000000613007c0c */ /* 0x000fe2000bf06270 */
[----:B------:R-:W-:Y:S01]  /*33a0*/  IMAD.IADD R28, R20, 0x1, R21 ;  /* 0x00000001141c7824 */ /* 0x000fe200078e0215 */
[----:B------:R-:W-:Y:S01]  /*33b0*/  ULDC UR6, c[0x0][0x248] ;  /* 0x0000920000067ab9 */ /* 0x000fe20000000800 */
[C---:B------:R-:W-:Y:S01]  /*33c0*/  LEA R36, P2, R0.reuse, UR4, 0x1 ;  /* 0x0000000400247c11 */ /* 0x040fe2000f8408ff */
[C---:B------:R-:W-:Y:S01]  /*33d0*/  IMAD R19, R3.reuse, UR6, RZ ;  /* 0x0000000603137c24 */ /* 0x040fe2000f8e02ff */
[----:B------:R-:W-:Y:S02]  /*33e0*/  ISETP.LT.AND P1, PT, R3, UR7, !P0 ;  /* 0x0000000703007c0c */ /* 0x000fe4000c721270 */
[----:B------:R-:W-:Y:S01]  /*33f0*/  LEA.HI.X.SX32 R38, R0, UR5, 0x1, P2 ;  /* 0x0000000500267c11 */ /* 0x000fe200090f0eff */
[----:B------:R0:W-:Y:S01]  /*3400*/  STSM.16.M88.4 [R28], R24 ;  /* 0x000000181c007844 */ /* 0x0001e20000000200 */
[----:B------:R-:W-:Y:S01]  /*3410*/  BAR.SYNC.DEFER_BLOCKING 0x0 ;  /* 0x0000000000007b1d */ /* 0x000fe20000010000 */
[----:B------:R-:W-:Y:S01]  /*3420*/  LEA R2, P2, R19, R36, 0x1 ;  /* 0x0000002413027211 */ /* 0x000fe200078408ff */
[----:B------:R-:W-:Y:S01]  /*3430*/  IMAD R0, R6, UR6, RZ ;  /* 0x0000000606007c24 */ /* 0x000fe2000f8e02ff */
[----:B------:R-:W-:-:S02]  /*3440*/  ISETP.LT.AND P4, PT, R4, UR7, !P0 ;  /* 0x0000000704007c0c */ /* 0x000fc4000c781270 */
[----:B------:R-:W-:Y:S01]  /*3450*/  LEA.HI.X.SX32 R3, R19, R38, 0x1, P2 ;  /* 0x0000002613037211 */ /* 0x000fe200010f0eff */
[C---:B------:R-:W-:Y:S01]  /*3460*/  IMAD R19, R7.reuse, UR6, RZ ;  /* 0x0000000607137c24 */ /* 0x040fe2000f8e02ff */
[----:B------:R-:W-:Y:S01]  /*3470*/  ISETP.LT.AND P2, PT, R7, UR7, !P0 ;  /* 0x0000000707007c0c */ /* 0x000fe2000c741270 */
[----:B0-----:R-:W-:-:S05]  /*3480*/  IMAD R25, R4, UR6, RZ ;  /* 0x0000000604197c24 */ /* 0x001fca000f8e02ff */
[----:B------:R-:W-:-:S04]  /*3490*/  LEA R24, P3, R25, R36, 0x1 ;  /* 0x0000002419187211 */ /* 0x000fc800078608ff */
[----:B------:R-:W-:Y:S02]  /*34a0*/  LEA.HI.X.SX32 R25, R25, R38, 0x1, P3 ;  /* 0x0000002619197211 */ /* 0x000fe400018f0eff */
[----:B------:R-:W-:Y:S01]  /*34b0*/  ISETP.LT.AND P3, PT, R6, UR7, !P0 ;  /* 0x0000000706007c0c */ /* 0x000fe2000c761270 */
[----:B------:R-:W0:Y:S01]  /*34c0*/  LDS.128 R20, [R30+UR12] ;  /* 0x0000000c1e147984 */ /* 0x000e220008000c00 */
[----:B------:R-:W-:Y:S06]  /*34d0*/  BAR.SYNC.DEFER_BLOCKING 0x0 ;  /* 0x0000000000007b1d */ /* 0x000fec0000010000 */
[----:B------:R1:W-:Y:S02]  /*34e0*/  STSM.16.M88.4 [R28], R32 ;  /* 0x000000201c007844 */ /* 0x0003e40000000200 */
[----:B------:R-:W-:Y:S01]  /*34f0*/  BAR.SYNC.DEFER_BLOCKING 0x0 ;  /* 0x0000000000007b1d */ /* 0x000fe20000010000 */
[----:B-1----:R-:W-:-:S04]  /*3500*/  LEA R28, P5, R0, R36, 0x1 ;  /* 0x00000024001c7211 */ /* 0x002fc800078a08ff */
[----:B------:R-:W-:Y:S01]  /*3510*/  LEA.HI.X.SX32 R29, R0, R38, 0x1, P5 ;  /* 0x00000026001d7211 */ /* 0x000fe200028f0eff */
[----:B------:R-:W-:Y:S01]  /*3520*/  IMAD R0, R10, UR6, RZ ;  /* 0x000000060a007c24 */ /* 0x000fe2000f8e02ff */
[----:B0-----:R0:W-:Y:S01]  /*3530*/  @P1 STG.E.U16 desc[UR14][R2.64], R20 ;  /* 0x0000001402001986 */ /* 0x0011e2000c10150e */
[C---:B------:R-:W-:Y:S01]  /*3540*/  ISETP.LT.AND P1, PT, R5.reuse, UR7, !P0 ;  /* 0x0000000705007c0c */ /* 0x040fe2000c721270 */
[----:B------:R-:W-:Y:S02]  /*3550*/  IMAD R5, R5, UR6, RZ ;  /* 0x0000000605057c24 */ /* 0x000fe4000f8e02ff */
[----:B------:R1:W-:Y:S01]  /*3560*/  @P4 STG.E.U16 desc[UR14][R24.64], R21 ;  /* 0x0000001518004986 */ /* 0x0003e2000c10150e */
[C---:B------:R-:W-:Y:S01]  /*3570*/  ISETP.LT.AND P4, PT, R8.reuse, UR7, !P0 ;  /* 0x0000000708007c0c */ /* 0x040fe2000c781270 */
[----:B------:R-:W-:Y:S01]  /*3580*/  IMAD R8, R8, UR6, RZ ;  /* 0x0000000608087c24 */ /* 0x000fe2000f8e02ff */
[----:B------:R-:W-:-:S04]  /*3590*/  LEA R26, P6, R5, R36, 0x1 ;  /* 0x00000024051a7211 */ /* 0x000fc800078c08ff */
[----:B------:R-:W-:Y:S02]  /*35a0*/  LEA.HI.X.SX32 R27, R5, R38, 0x1, P6 ;  /* 0x00000026051b7211 */ /* 0x000fe400030f0eff */
[----:B------:R-:W2:Y:S01]  /*35b0*/  LDS.128 R4, [R30+UR12] ;  /* 0x0000000c1e047984 */ /* 0x000ea20008000c00 */
[CC--:B0-----:R-:W-:Y:S02]  /*35c0*/  LEA R2, P6, R19.reuse, R36.reuse, 0x1 ;  /* 0x0000002413027211 */ /* 0x0c1fe400078c08ff */
[----:B------:R-:W-:Y:S01]  /*35d0*/  PRMT R20, R20, 0x7632, R20 ;  /* 0x0000763214147816 */ /* 0x000fe20000000014 */
[----:B------:R0:W-:Y:S01]  /*35e0*/  @P1 STG.E.U16 desc[UR14][R26.64], R22 ;  /* 0x000000161a001986 */ /* 0x0001e2000c10150e */
[C---:B-1----:R-:W-:Y:S02]  /*35f0*/  LEA R24, P1, R8.reuse, R36, 0x1 ;  /* 0x0000002408187211 */ /* 0x042fe400078208ff */
[-C--:B------:R-:W-:Y:S01]  /*3600*/  LEA.HI.X.SX32 R3, R19, R38.reuse, 0x1, P6 ;  /* 0x0000002613037211 */ /* 0x080fe200030f0eff */
[----:B------:R-:W-:Y:S01]  /*3610*/  @P3 STG.E.U16 desc[UR14][R28.64], R23 ;  /* 0x000000171c003986 */ /* 0x000fe2000c10150e */
[----:B------:R-:W-:-:S02]  /*3620*/  LEA.HI.X.SX32 R25, R8, R38, 0x1, P1 ;  /* 0x0000002608197211 */ /* 0x000fc400008f0eff */
[----:B------:R-:W-:Y:S01]  /*3630*/  PRMT R21, R21, 0x7632, R21 ;  /* 0x0000763215157816 */ /* 0x000fe20000000015 */
[----:B------:R1:W-:Y:S01]  /*3640*/  @P2 STG.E.U16 desc[UR14][R2.64], R20 ;  /* 0x0000001402002986 */ /* 0x0003e2000c10150e */
[C---:B------:R-:W-:Y:S01]  /*3650*/  ISETP.LT.AND P2, PT, R9.reuse, UR7, !P0 ;  /* 0x0000000709007c0c */ /* 0x040fe2000c741270 */
[----:B------:R-:W-:Y:S01]  /*3660*/  IMAD R9, R9, UR6, RZ ;  /* 0x0000000609097c24 */ /* 0x000fe2000f8e02ff */
[C---:B------:R-:W-:Y:S01]  /*3670*/  ISETP.LT.AND P3, PT, R11.reuse, UR7, !P0 ;  /* 0x000000070b007c0c */ /* 0x040fe2000c761270 */
[----:B------:R3:W-:Y:S01]  /*3680*/  @P4 STG.E.U16 desc[UR14][R24.64], R21 ;  /* 0x0000001518004986 */ /* 0x0007e2000c10150e */
[----:B------:R-:W-:Y:S01]  /*3690*/  ISETP.LT.AND P4, PT, R10, UR7, !P0 ;  /* 0x000000070a007c0c */ /* 0x000fe2000c781270 */
[----:B------:R-:W-:Y:S01]  /*36a0*/  IMAD R11, R11, UR6, RZ ;  /* 0x000000060b0b7c24 */ /* 0x000fe2000f8e02ff */
[-C--:B------:R-:W-:Y:S02]  /*36b0*/  LEA R8, P6, R9, R36.reuse, 0x1 ;  /* 0x0000002409087211 */ /* 0x080fe400078c08ff */
[C---:B------:R-:W-:Y:S01]  /*36c0*/  ISETP.LT.AND P1, PT, R12.reuse, UR7, !P0 ;  /* 0x000000070c007c0c */ /* 0x040fe2000c721270 */
[----:B------:R-:W-:Y:S01]  /*36d0*/  IMAD R12, R12, UR6, RZ ;  /* 0x000000060c0c7c24 */ /* 0x000fe2000f8e02ff */
[----:B------:R-:W-:Y:S01]  /*36e0*/  PRMT R19, R22, 0x7632, R19 ;  /* 0x0000763216137816 */ /* 0x000fe20000000013 */
[----:B0-----:R-:W-:Y:S01]  /*36f0*/  IMAD R22, R18, UR6, RZ ;  /* 0x0000000612167c24 */ /* 0x001fe2000f8e02ff */
[----:B-1----:R-:W-:-:S02]  /*3700*/  LEA R2, P5, R0, R36, 0x1 ;  /* 0x0000002400027211 */ /* 0x002fc400078a08ff */
[----:B------:R-:W-:Y:S02]  /*3710*/  LEA.HI.X.SX32 R9, R9, R38, 0x1, P6 ;  /* 0x0000002609097211 */ /* 0x000fe400030f0eff */
[----:B------:R-:W-:Y:S02]  /*3720*/  LEA R10, P6, R11, R36, 0x1 ;  /* 0x000000240b0a7211 */ /* 0x000fe400078c08ff */
[----:B------:R-:W-:Y:S01]  /*3730*/  PRMT R23, R23, 0x7632, R23 ;  /* 0x0000763217177816 */ /* 0x000fe20000000017 */
[----:B------:R0:W-:Y:S01]  /*3740*/  @P2 STG.E.U16 desc[UR14][R8.64], R19 ;  /* 0x0000001308002986 */ /* 0x0001e2000c10150e */
[----:B------:R-:W-:Y:S01]  /*3750*/  LEA.HI.X.SX32 R3, R0, R38, 0x1, P5 ;  /* 0x0000002600037211 */ /* 0x000fe200028f0eff */
[----:B------:R-:W-:Y:S01]  /*3760*/  IMAD R0, R16, UR6, RZ ;  /* 0x0000000610007c24 */ /* 0x000fe2000f8e02ff */
[C---:B------:R-:W-:Y:S02]  /*3770*/  LEA R20, P5, R12.reuse, R36, 0x1 ;  /* 0x000000240c147211 */ /* 0x040fe400078a08ff */
[-C--:B------:R-:W-:Y:S01]  /*3780*/  LEA.HI.X.SX32 R11, R11, R38.reuse, 0x1, P6 ;  /* 0x000000260b0b7211 */ /* 0x080fe200030f0eff */
[----:B------:R-:W-:Y:S01]  /*3790*/  @P4 STG.E.U16 desc[UR14][R2.64], R23 ;  /* 0x0000001702004986 */ /* 0x000fe2000c10150e */
[----:B---3--:R-:W-:-:S02]  /*37a0*/  LEA.HI.X.SX32 R21, R12, R38, 0x1, P5 ;  /* 0x000000260c157211 */ /* 0x008fc400028f0eff */
[C---:B------:R-:W-:Y:S01]  /*37b0*/  ISETP.LT.AND P4, PT, R14.reuse, UR7, !P0 ;  /* 0x000000070e007c0c */ /* 0x040fe2000c781270 */
[----:B------:R-:W-:Y:S01]  /*37c0*/  IMAD R14, R14, UR6, RZ ;  /* 0x000000060e0e7c24 */ /* 0x000fe2000f8e02ff */
[----:B--2---:R1:W-:Y:S01]  /*37d0*/  @P3 STG.E.U16 desc[UR14][R10.64], R4 ;  /* 0x000000040a003986 */ /* 0x0043e2000c10150e */
[C---:B------:R-:W-:Y:S01]  /*37e0*/  ISETP.LT.AND P3, PT, R15.reuse, UR7, !P0 ;  /* 0x000000070f007c0c */ /* 0x040fe2000c761270 */
[----:B------:R-:W-:Y:S01]  /*37f0*/  IMAD R15, R15, UR6, RZ ;  /* 0x000000060f0f7c24 */ /* 0x000fe2000f8e02ff */
[----:B------:R-:W-:Y:S01]  /*3800*/  ISETP.LT.AND P5, PT, R13, UR7, !P0 ;  /* 0x000000070d007c0c */ /* 0x000fe2000c7a1270 */
[----:B------:R2:W-:Y:S01]  /*3810*/  @P1 STG.E.U16 desc[UR14][R20.64], R5 ;  /* 0x0000000514001986 */ /* 0x0005e2000c10150e */
[----:B0-----:R-:W-:Y:S01]  /*3820*/  IMAD R19, R17, UR6, RZ ;  /* 0x0000000611137c24 */ /* 0x001fe2000f8e02ff */
[----:B------:R-:W-:Y:S01]  /*3830*/  LEA R8, P1, R14, R36, 0x1 ;  /* 0x000000240e087211 */ /* 0x000fe200078208ff */
[----:B------:R-:W-:-:S03]  /*3840*/  IMAD R13, R13, UR6, RZ ;  /* 0x000000060d0d7c24 */ /* 0x000fc6000f8e02ff */
[----:B------:R-:W-:Y:S02]  /*3850*/  LEA.HI.X.SX32 R9, R14, R38, 0x1, P1 ;  /* 0x000000260e097211 */ /* 0x000fe400008f0eff */
[-C--:B-1----:R-:W-:Y:S02]  /*3860*/  LEA R10, P2, R15, R36.reuse, 0x1 ;  /* 0x000000240f0a7211 */ /* 0x082fe400078408ff */
[-C--:B------:R-:W-:Y:S02]  /*3870*/  LEA R14, P1, R19, R36.reuse, 0x1 ;  /* 0x00000024130e7211 */ /* 0x080fe400078208ff */
[----:B------:R-:W-:Y:S02]  /*3880*/  LEA R2, P6, R13, R36, 0x1 ;  /* 0x000000240d027211 */ /* 0x000fe400078c08ff */
[----:B------:R-:W-:Y:S02]  /*3890*/  LEA.HI.X.SX32 R11, R15, R38, 0x1, P2 ;  /* 0x000000260f0b7211 */ /* 0x000fe400010f0eff */
[----:B------:R-:W-:-:S02]  /*38a0*/  ISETP.LT.AND P2, PT, R16, UR7, !P0 ;  /* 0x0000000710007c0c */ /* 0x000fc4000c741270 */
[-C--:B------:R-:W-:Y:S02]  /*38b0*/  LEA.HI.X.SX32 R15, R19, R38.reuse, 0x1, P1 ;  /* 0x00000026130f7211 */ /* 0x080fe400008f0eff */
[----:B------:R-:W-:Y:S02]  /*38c0*/  ISETP.LT.AND P1, PT, R17, UR7, !P0 ;  /* 0x0000000711007c0c */ /* 0x000fe4000c721270 */
[----:B------:R-:W-:Y:S02]  /*38d0*/  LEA.HI.X.SX32 R3, R13, R38, 0x1, P6 ;  /* 0x000000260d037211 */ /* 0x000fe400030f0eff */
[----:B------:R-:W-:Y:S02]  /*38e0*/  ISETP.LT.AND P0, PT, R18, UR7, !P0 ;  /* 0x0000000712007c0c */ /* 0x000fe4000c701270 */
[----:B------:R-:W-:Y:S01]  /*38f0*/  LEA R12, P6, R0, R36, 0x1 ;  /* 0x00000024000c7211 */ /* 0x000fe200078c08ff */
[----:B------:R0:W-:Y:S01]  /*3900*/  @P5 STG.E.U16 desc[UR14][R2.64], R6 ;  /* 0x0000000602005986 */ /* 0x0001e2000c10150e */
[----:B--2---:R-:W-:-:S02]  /*3910*/  PRMT R5, R4, 0x7632, R5 ;  /* 0x0000763204057816 */ /* 0x004fc40000000005 */
[----:B------:R-:W-:Y:S01]  /*3920*/  LEA.HI.X.SX32 R13, R0, R38, 0x1, P6 ;  /* 0x00000026000d7211 */ /* 0x000fe200030f0eff */
[----:B------:R1:W-:Y:S01]  /*3930*/  @P4 STG.E.U16 desc[UR14][R8.64], R7 ;  /* 0x0000000708004986 */ /* 0x0003e2000c10150e */
[----:B------:R-:W-:Y:S02]  /*3940*/  PRMT R0, R5, 0x7632, R0 ;  /* 0x0000763205007816 */ /* 0x000fe40000000000 */
[C---:B------:R-:W-:Y:S01]  /*3950*/  LEA R16, P6, R22.reuse, R36, 0x1 ;  /* 0x0000002416107211 */ /* 0x040fe200078c08ff */
[----:B------:R1:W-:Y:S03]  /*3960*/  @P3 STG.E.U16 desc[UR14][R10.64], R5 ;  /* 0x000000050a003986 */ /* 0x0003e6000c10150e */
[----:B------:R-:W-:Y:S01]  /*3970*/  LEA.HI.X.SX32 R17, R22, R38, 0x1, P6 ;  /* 0x0000002616117211 */ /* 0x000fe200030f0eff */
[----:B------:R1:W-:Y:S01]  /*3980*/  @P2 STG.E.U16 desc[UR14][R12.64], R0 ;  /* 0x000000000c002986 */ /* 0x0003e2000c10150e */
[----:B0-----:R-:W-:-:S05]  /*3990*/  PRMT R3, R6, 0x7632, R3 ;  /* 0x0000763206037816 */ /* 0x001fca0000000003 */
[----:B------:R1:W-:Y:S01]  /*39a0*/  @P1 STG.E.U16 desc[UR14][R14.64], R3 ;  /* 0x000000030e001986 */ /* 0x0003e2000c10150e */
[----:B------:R-:W-:Y:S05]  /*39b0*/  @!P0 EXIT ;  /* 0x000000000000894d */ /* 0x000fea0003800000 */
[----:B-1----:R-:W-:-:S05]  /*39c0*/  PRMT R8, R7, 0x7632, R8 ;  /* 0x0000763207087816 */ /* 0x002fca0000000008 */
[----:B------:R-:W-:Y:S01]  /*39d0*/  STG.E.U16 desc[UR14][R16.64], R8 ;  /* 0x0000000810007986 */ /* 0x000fe2000c10150e */
[----:B------:R-:W-:Y:S05]  /*39e0*/  EXIT ;  /* 0x000000000000794d */ /* 0x000fea0003800000 */
.L_x_2:
[----:B------:R-:W-:-:S00]  /*39f0*/  BRA `(.L_x_2) ;  /* 0xfffffffc00fc7947 */ /* 0x000fc0000383ffff */
[----:B------:R-:W-:-:S00]  /*3a00*/  NOP ;  /* 0x0000000000007918 */ /* 0x000fc00000000000 */
[----:B------:R-:W-:-:S00]  /*3a10*/  NOP ;  /* 0x0000000000007918 */ /* 0x000fc00000000000 */
[----:B------:R-:W-:-:S00]  /*3a20*/  NOP ;  /* 0x0000000000007918 */ /* 0x000fc00000000000 */
[----:B------:R-:W-:-:S00]  /*3a30*/  NOP ;  /* 0x0000000000007918 */ /* 0x000fc00000000000 */
[----:B------:R-:W-:-:S00]  /*3a40*/  NOP ;  /* 0x0000000000007918 */ /* 0x000fc00000000000 */
[----:B------:R-:W-:-:S00]  /*3a50*/  NOP ;  /* 0x0000000000007918 */ /* 0x000fc00000000000 */
[----:B------:R-:W-:-:S00]  /*3a60*/  NOP ;  /* 0x0000000000007918 */ /* 0x000fc00000000000 */
[----:B------:R-:W-:-:S00]  /*3a70*/  NOP ;  /* 0x0000000000007918 */ /* 0x000fc00000000000 */
.L_x_3:


//--------------------- .nv.shared.matmul_kernel  --------------------------
	.section	.nv.shared.matmul_kernel,"aw",@nobits
	.sectionflags	@""
	.align	16
	.zero		1024


//--------------------- .nv.shared.reserved.0     --------------------------
	.section	.nv.shared.reserved.0,"aw",@nobits
	.weak		__nv_reservedSMEM_offset_0_alias
	.size		__nv_reservedSMEM_offset_0_alias, 0, 0
	.other		__nv_reservedSMEM_offset_0_alias,@"STO_CUDA_RESERVED_SHARED STV_DEFAULT"
__nv_reservedSMEM_offset_0_alias:
	.zero		0


//--------------------- .nv.constant0.matmul_kernel --------------------------
	.section	.nv.constant0.matmul_kernel,"a",@progbits
	.sectionflags	@""
	.align	4
.nv.constant0.matmul_kernel:
	.zero		608


//--------------------- SYMBOLS --------------------------

	.type		.nv.reservedSmem.offset0,@object
	.size		.nv.reservedSmem.offset0,0x4
